//
// Generated by NVIDIA NVVM Compiler
//
// Compiler Build ID: CL-36424714
// Cuda compilation tools, release 13.0, V13.0.88
// Based on NVVM 20.0.0
//

.version 9.0
.target sm_100
.address_size 64

	// .globl	_Z14reduce_max_colPdiS_Pi
// _ZZ14reduce_max_colPdiS_PiE6sh_val has been demoted
// _ZZ14reduce_max_colPdiS_PiE6sh_idx has been demoted

.visible .entry _Z14reduce_max_colPdiS_Pi(
	.param .u64 .ptr .align 1 _Z14reduce_max_colPdiS_Pi_param_0,
	.param .u32 _Z14reduce_max_colPdiS_Pi_param_1,
	.param .u64 .ptr .align 1 _Z14reduce_max_colPdiS_Pi_param_2,
	.param .u64 .ptr .align 1 _Z14reduce_max_colPdiS_Pi_param_3
)
{
	.reg .pred 	%p<9>;
	.reg .b32 	%r<16>;
	.reg .b64 	%rd<15>;
	.reg .b64 	%fd<14>;
	// demoted variable
	.shared .align 8 .f64 _ZZ14reduce_max_colPdiS_PiE6sh_val;
	// demoted variable
	.shared .align 4 .u32 _ZZ14reduce_max_colPdiS_PiE6sh_idx;
	ld.param.u64 	%rd6, [_Z14reduce_max_colPdiS_Pi_param_0];
	ld.param.u32 	%r8, [_Z14reduce_max_colPdiS_Pi_param_1];
	ld.param.u64 	%rd7, [_Z14reduce_max_colPdiS_Pi_param_2];
	ld.param.u64 	%rd8, [_Z14reduce_max_colPdiS_Pi_param_3];
	mov.u32 	%r1, %tid.x;
	setp.ne.s32 	%p1, %r1, 0;
	@%p1 bra 	$L__BB0_2;
	mov.b64 	%rd9, 0;
	st.shared.u64 	[_ZZ14reduce_max_colPdiS_PiE6sh_val], %rd9;
	mov.b32 	%r9, 0;
	st.shared.u32 	[_ZZ14reduce_max_colPdiS_PiE6sh_idx], %r9;
$L__BB0_2:
	bar.sync 	0;
	setp.ge.s32 	%p2, %r1, %r8;
	mov.b32 	%r15, 0;
	mov.f64 	%fd13, 0d0000000000000000;
	@%p2 bra 	$L__BB0_5;
	mov.u32 	%r2, %ntid.x;
	cvta.to.global.u64 	%rd1, %rd6;
	mov.f64 	%fd13, 0d0000000000000000;
	mov.b32 	%r15, 0;
	mov.u32 	%r13, %r1;
$L__BB0_4:
	abs.f64 	%fd6, %fd13;
	mul.wide.s32 	%rd10, %r13, 8;
	add.s64 	%rd11, %rd1, %rd10;
	ld.global.f64 	%fd7, [%rd11];
	abs.f64 	%fd8, %fd7;
	setp.lt.f64 	%p3, %fd6, %fd8;
	selp.f64 	%fd13, %fd7, %fd13, %p3;
	selp.b32 	%r15, %r13, %r15, %p3;
	add.s32 	%r13, %r13, %r2;
	setp.lt.s32 	%p4, %r13, %r8;
	@%p4 bra 	$L__BB0_4;
$L__BB0_5:
	ld.shared.u64 	%rd14, [_ZZ14reduce_max_colPdiS_PiE6sh_val];
	mov.b64 	%rd3, %fd13;
$L__BB0_6:
	mov.b64 	%fd9, %rd14;
	setp.le.f64 	%p5, %fd13, %fd9;
	@%p5 bra 	$L__BB0_8;
	atom.relaxed.shared.cas.b64 	%rd5, [_ZZ14reduce_max_colPdiS_PiE6sh_val], %rd14, %rd3;
	setp.ne.s64 	%p6, %rd14, %rd5;
	mov.u64 	%rd14, %rd5;
	@%p6 bra 	$L__BB0_6;
$L__BB0_8:
	bar.sync 	0;
	ld.shared.f64 	%fd10, [_ZZ14reduce_max_colPdiS_PiE6sh_val];
	setp.neu.f64 	%p7, %fd10, %fd13;
	@%p7 bra 	$L__BB0_10;
	st.shared.u32 	[_ZZ14reduce_max_colPdiS_PiE6sh_idx], %r15;
$L__BB0_10:
	setp.ne.s32 	%p8, %r1, 0;
	bar.sync 	0;
	@%p8 bra 	$L__BB0_12;
	ld.shared.f64 	%fd11, [_ZZ14reduce_max_colPdiS_PiE6sh_val];
	cvta.to.global.u64 	%rd12, %rd7;
	st.global.f64 	[%rd12], %fd11;
	ld.shared.u32 	%r12, [_ZZ14reduce_max_colPdiS_PiE6sh_idx];
	cvta.to.global.u64 	%rd13, %rd8;
	st.global.u32 	[%rd13], %r12;
$L__BB0_12:
	ret;

}
	// .globl	_Z9swap_rowsPdiiii
.visible .entry _Z9swap_rowsPdiiii(
	.param .u64 .ptr .align 1 _Z9swap_rowsPdiiii_param_0,
	.param .u32 _Z9swap_rowsPdiiii_param_1,
	.param .u32 _Z9swap_rowsPdiiii_param_2,
	.param .u32 _Z9swap_rowsPdiiii_param_3,
	.param .u32 _Z9swap_rowsPdiiii_param_4
)
{
	.reg .pred 	%p<7>;
	.reg .b32 	%r<58>;
	.reg .b64 	%rd<23>;
	.reg .b64 	%fd<11>;

	ld.param.u64 	%rd2, [_Z9swap_rowsPdiiii_param_0];
	ld.param.u32 	%r19, [_Z9swap_rowsPdiiii_param_1];
	ld.param.u32 	%r20, [_Z9swap_rowsPdiiii_param_2];
	ld.param.u32 	%r21, [_Z9swap_rowsPdiiii_param_3];
	ld.param.u32 	%r22, [_Z9swap_rowsPdiiii_param_4];
	cvta.to.global.u64 	%rd1, %rd2;
	mov.u32 	%r23, %ctaid.x;
	mov.u32 	%r24, %ntid.x;
	mov.u32 	%r25, %tid.x;
	mad.lo.s32 	%r56, %r23, %r24, %r25;
	mov.u32 	%r26, %nctaid.x;
	mul.lo.s32 	%r2, %r24, %r26;
	setp.ge.s32 	%p1, %r56, %r20;
	@%p1 bra 	$L__BB1_6;
	add.s32 	%r27, %r56, %r2;
	max.s32 	%r28, %r20, %r27;
	setp.lt.s32 	%p2, %r27, %r20;
	selp.u32 	%r29, 1, 0, %p2;
	add.s32 	%r30, %r27, %r29;
	sub.s32 	%r31, %r28, %r30;
	div.u32 	%r32, %r31, %r2;
	add.s32 	%r3, %r32, %r29;
	and.b32  	%r33, %r3, 3;
	setp.eq.s32 	%p3, %r33, 3;
	@%p3 bra 	$L__BB1_4;
	mul.lo.s32 	%r34, %r19, %r56;
	add.s32 	%r54, %r22, %r34;
	mul.lo.s32 	%r5, %r2, %r19;
	add.s32 	%r53, %r21, %r34;
	add.s32 	%r35, %r3, 1;
	and.b32  	%r36, %r35, 3;
	neg.s32 	%r52, %r36;
$L__BB1_3:
	.pragma "nounroll";
	mul.wide.s32 	%rd3, %r53, 8;
	add.s64 	%rd4, %rd1, %rd3;
	ld.global.f64 	%fd1, [%rd4];
	mul.wide.s32 	%rd5, %r54, 8;
	add.s64 	%rd6, %rd1, %rd5;
	ld.global.f64 	%fd2, [%rd6];
	st.global.f64 	[%rd4], %fd2;
	st.global.f64 	[%rd6], %fd1;
	add.s32 	%r56, %r56, %r2;
	add.s32 	%r54, %r54, %r5;
	add.s32 	%r53, %r53, %r5;
	add.s32 	%r52, %r52, 1;
	setp.ne.s32 	%p4, %r52, 0;
	@%p4 bra 	$L__BB1_3;
$L__BB1_4:
	setp.lt.u32 	%p5, %r3, 3;
	@%p5 bra 	$L__BB1_6;
$L__BB1_5:
	mul.lo.s32 	%r37, %r56, %r19;
	add.s32 	%r38, %r37, %r21;
	add.s32 	%r39, %r37, %r22;
	mul.wide.s32 	%rd7, %r38, 8;
	add.s64 	%rd8, %rd1, %rd7;
	ld.global.f64 	%fd3, [%rd8];
	mul.wide.s32 	%rd9, %r39, 8;
	add.s64 	%rd10, %rd1, %rd9;
	ld.global.f64 	%fd4, [%rd10];
	st.global.f64 	[%rd8], %fd4;
	st.global.f64 	[%rd10], %fd3;
	add.s32 	%r40, %r56, %r2;
	mul.lo.s32 	%r41, %r40, %r19;
	add.s32 	%r42, %r41, %r21;
	add.s32 	%r43, %r41, %r22;
	mul.wide.s32 	%rd11, %r42, 8;
	add.s64 	%rd12, %rd1, %rd11;
	ld.global.f64 	%fd5, [%rd12];
	mul.wide.s32 	%rd13, %r43, 8;
	add.s64 	%rd14, %rd1, %rd13;
	ld.global.f64 	%fd6, [%rd14];
	st.global.f64 	[%rd12], %fd6;
	st.global.f64 	[%rd14], %fd5;
	add.s32 	%r44, %r40, %r2;
	mul.lo.s32 	%r45, %r44, %r19;
	add.s32 	%r46, %r45, %r21;
	add.s32 	%r47, %r45, %r22;
	mul.wide.s32 	%rd15, %r46, 8;
	add.s64 	%rd16, %rd1, %rd15;
	ld.global.f64 	%fd7, [%rd16];
	mul.wide.s32 	%rd17, %r47, 8;
	add.s64 	%rd18, %rd1, %rd17;
	ld.global.f64 	%fd8, [%rd18];
	st.global.f64 	[%rd16], %fd8;
	st.global.f64 	[%rd18], %fd7;
	add.s32 	%r48, %r44, %r2;
	mul.lo.s32 	%r49, %r48, %r19;
	add.s32 	%r50, %r49, %r21;
	add.s32 	%r51, %r49, %r22;
	mul.wide.s32 	%rd19, %r50, 8;
	add.s64 	%rd20, %rd1, %rd19;
	ld.global.f64 	%fd9, [%rd20];
	mul.wide.s32 	%rd21, %r51, 8;
	add.s64 	%rd22, %rd1, %rd21;
	ld.global.f64 	%fd10, [%rd22];
	st.global.f64 	[%rd20], %fd10;
	st.global.f64 	[%rd22], %fd9;
	add.s32 	%r56, %r48, %r2;
	setp.lt.s32 	%p6, %r56, %r20;
	@%p6 bra 	$L__BB1_5;
$L__BB1_6:
	ret;

}
	// .globl	_Z5gaussPdiii
.visible .entry _Z5gaussPdiii(
	.param .u64 .ptr .align 1 _Z5gaussPdiii_param_0,
	.param .u32 _Z5gaussPdiii_param_1,
	.param .u32 _Z5gaussPdiii_param_2,
	.param .u32 _Z5gaussPdiii_param_3
)
{
	.reg .pred 	%p<10>;
	.reg .b32 	%r<46>;
	.reg .b64 	%rd<67>;
	.reg .b64 	%fd<50>;

	ld.param.u64 	%rd12, [_Z5gaussPdiii_param_0];
	ld.param.u32 	%r22, [_Z5gaussPdiii_param_1];
	ld.param.u32 	%r24, [_Z5gaussPdiii_param_2];
	ld.param.u32 	%r23, [_Z5gaussPdiii_param_3];
	cvta.to.global.u64 	%rd1, %rd12;
	mov.u32 	%r25, %ntid.x;
	mov.u32 	%r26, %ctaid.x;
	mov.u32 	%r27, %tid.x;
	mad.lo.s32 	%r1, %r25, %r26, %r27;
	mov.u32 	%r2, %ntid.y;
	mov.u32 	%r28, %ctaid.y;
	mov.u32 	%r29, %tid.y;
	mad.lo.s32 	%r43, %r2, %r28, %r29;
	mov.u32 	%r30, %nctaid.x;
	mul.lo.s32 	%r4, %r25, %r30;
	not.b32 	%r31, %r23;
	add.s32 	%r5, %r24, %r31;
	add.s32 	%r6, %r22, %r31;
	setp.ge.s32 	%p1, %r43, %r5;
	@%p1 bra 	$L__BB2_10;
	add.s32 	%r7, %r23, 1;
	mul.lo.s32 	%r32, %r23, %r22;
	add.s32 	%r33, %r32, %r23;
	mul.wide.s32 	%rd13, %r33, 8;
	add.s64 	%rd2, %rd1, %rd13;
	add.s32 	%r8, %r1, %r4;
	max.s32 	%r34, %r6, %r8;
	setp.lt.s32 	%p2, %r8, %r6;
	selp.u32 	%r9, 1, 0, %p2;
	add.s32 	%r35, %r8, %r9;
	sub.s32 	%r10, %r34, %r35;
	cvt.s64.s32 	%rd3, %r32;
	cvt.s64.s32 	%rd14, %r1;
	cvt.s64.s32 	%rd4, %r23;
	add.s64 	%rd5, %rd14, %rd4;
	cvt.s64.s32 	%rd15, %r8;
	add.s64 	%rd6, %rd15, %rd4;
	add.s64 	%rd16, %rd6, %rd3;
	shl.b64 	%rd17, %rd16, 3;
	add.s64 	%rd7, %rd1, %rd17;
	add.s32 	%r11, %r8, %r4;
	cvt.s64.s32 	%rd18, %r11;
	add.s64 	%rd8, %rd18, %rd4;
	add.s64 	%rd19, %rd8, %rd3;
	shl.b64 	%rd20, %rd19, 3;
	add.s64 	%rd9, %rd1, %rd20;
	mov.u32 	%r36, %nctaid.y;
	mul.lo.s32 	%r12, %r2, %r36;
	div.u32 	%r39, %r10, %r4;
	add.s32 	%r15, %r39, %r9;
$L__BB2_2:
	setp.ge.s32 	%p3, %r1, %r6;
	@%p3 bra 	$L__BB2_9;
	add.s32 	%r37, %r43, %r7;
	mul.lo.s32 	%r14, %r37, %r22;
	add.s32 	%r38, %r14, %r23;
	mul.wide.s32 	%rd21, %r38, 8;
	add.s64 	%rd10, %rd1, %rd21;
	and.b32  	%r16, %r15, 3;
	setp.eq.s32 	%p4, %r16, 3;
	mov.u32 	%r44, %r1;
	@%p4 bra 	$L__BB2_7;
	ld.global.f64 	%fd1, [%rd10];
	add.s64 	%rd22, %rd5, %rd3;
	shl.b64 	%rd23, %rd22, 3;
	add.s64 	%rd24, %rd1, %rd23;
	ld.global.f64 	%fd2, [%rd24+8];
	ld.global.f64 	%fd3, [%rd2];
	mul.f64 	%fd4, %fd1, %fd2;
	div.rn.f64 	%fd5, %fd4, %fd3;
	cvt.s64.s32 	%rd11, %r14;
	add.s64 	%rd25, %rd5, %rd11;
	shl.b64 	%rd26, %rd25, 3;
	add.s64 	%rd27, %rd1, %rd26;
	ld.global.f64 	%fd6, [%rd27+8];
	sub.f64 	%fd7, %fd6, %fd5;
	st.global.f64 	[%rd27+8], %fd7;
	setp.eq.s32 	%p5, %r16, 0;
	mov.u32 	%r44, %r8;
	@%p5 bra 	$L__BB2_7;
	ld.global.f64 	%fd8, [%rd10];
	ld.global.f64 	%fd9, [%rd7+8];
	ld.global.f64 	%fd10, [%rd2];
	mul.f64 	%fd11, %fd8, %fd9;
	div.rn.f64 	%fd12, %fd11, %fd10;
	add.s64 	%rd28, %rd6, %rd11;
	shl.b64 	%rd29, %rd28, 3;
	add.s64 	%rd30, %rd1, %rd29;
	ld.global.f64 	%fd13, [%rd30+8];
	sub.f64 	%fd14, %fd13, %fd12;
	st.global.f64 	[%rd30+8], %fd14;
	setp.eq.s32 	%p6, %r16, 1;
	mov.u32 	%r44, %r11;
	@%p6 bra 	$L__BB2_7;
	add.s32 	%r44, %r11, %r4;
	ld.global.f64 	%fd15, [%rd10];
	ld.global.f64 	%fd16, [%rd9+8];
	ld.global.f64 	%fd17, [%rd2];
	mul.f64 	%fd18, %fd15, %fd16;
	div.rn.f64 	%fd19, %fd18, %fd17;
	add.s64 	%rd31, %rd8, %rd11;
	shl.b64 	%rd32, %rd31, 3;
	add.s64 	%rd33, %rd1, %rd32;
	ld.global.f64 	%fd20, [%rd33+8];
	sub.f64 	%fd21, %fd20, %fd19;
	st.global.f64 	[%rd33+8], %fd21;
$L__BB2_7:
	setp.lt.u32 	%p7, %r15, 3;
	@%p7 bra 	$L__BB2_9;
$L__BB2_8:
	ld.global.f64 	%fd22, [%rd10];
	cvt.s64.s32 	%rd34, %r44;
	add.s64 	%rd35, %rd34, %rd4;
	add.s64 	%rd36, %rd35, %rd3;
	shl.b64 	%rd37, %rd36, 3;
	add.s64 	%rd38, %rd1, %rd37;
	ld.global.f64 	%fd23, [%rd38+8];
	ld.global.f64 	%fd24, [%rd2];
	mul.f64 	%fd25, %fd22, %fd23;
	div.rn.f64 	%fd26, %fd25, %fd24;
	cvt.s64.s32 	%rd39, %r14;
	add.s64 	%rd40, %rd35, %rd39;
	shl.b64 	%rd41, %rd40, 3;
	add.s64 	%rd42, %rd1, %rd41;
	ld.global.f64 	%fd27, [%rd42+8];
	sub.f64 	%fd28, %fd27, %fd26;
	st.global.f64 	[%rd42+8], %fd28;
	add.s32 	%r40, %r44, %r4;
	ld.global.f64 	%fd29, [%rd10];
	cvt.s64.s32 	%rd43, %r40;
	add.s64 	%rd44, %rd43, %rd4;
	add.s64 	%rd45, %rd44, %rd3;
	shl.b64 	%rd46, %rd45, 3;
	add.s64 	%rd47, %rd1, %rd46;
	ld.global.f64 	%fd30, [%rd47+8];
	ld.global.f64 	%fd31, [%rd2];
	mul.f64 	%fd32, %fd29, %fd30;
	div.rn.f64 	%fd33, %fd32, %fd31;
	add.s64 	%rd48, %rd44, %rd39;
	shl.b64 	%rd49, %rd48, 3;
	add.s64 	%rd50, %rd1, %rd49;
	ld.global.f64 	%fd34, [%rd50+8];
	sub.f64 	%fd35, %fd34, %fd33;
	st.global.f64 	[%rd50+8], %fd35;
	add.s32 	%r41, %r40, %r4;
	ld.global.f64 	%fd36, [%rd10];
	cvt.s64.s32 	%rd51, %r41;
	add.s64 	%rd52, %rd51, %rd4;
	add.s64 	%rd53, %rd52, %rd3;
	shl.b64 	%rd54, %rd53, 3;
	add.s64 	%rd55, %rd1, %rd54;
	ld.global.f64 	%fd37, [%rd55+8];
	ld.global.f64 	%fd38, [%rd2];
	mul.f64 	%fd39, %fd36, %fd37;
	div.rn.f64 	%fd40, %fd39, %fd38;
	add.s64 	%rd56, %rd52, %rd39;
	shl.b64 	%rd57, %rd56, 3;
	add.s64 	%rd58, %rd1, %rd57;
	ld.global.f64 	%fd41, [%rd58+8];
	sub.f64 	%fd42, %fd41, %fd40;
	st.global.f64 	[%rd58+8], %fd42;
	add.s32 	%r42, %r41, %r4;
	ld.global.f64 	%fd43, [%rd10];
	cvt.s64.s32 	%rd59, %r42;
	add.s64 	%rd60, %rd59, %rd4;
	add.s64 	%rd61, %rd60, %rd3;
	shl.b64 	%rd62, %rd61, 3;
	add.s64 	%rd63, %rd1, %rd62;
	ld.global.f64 	%fd44, [%rd63+8];
	ld.global.f64 	%fd45, [%rd2];
	mul.f64 	%fd46, %fd43, %fd44;
	div.rn.f64 	%fd47, %fd46, %fd45;
	add.s64 	%rd64, %rd60, %rd39;
	shl.b64 	%rd65, %rd64, 3;
	add.s64 	%rd66, %rd1, %rd65;
	ld.global.f64 	%fd48, [%rd66+8];
	sub.f64 	%fd49, %fd48, %fd47;
	st.global.f64 	[%rd66+8], %fd49;
	add.s32 	%r44, %r42, %r4;
	setp.lt.s32 	%p8, %r44, %r6;
	@%p8 bra 	$L__BB2_8;
$L__BB2_9:
	add.s32 	%r43, %r43, %r12;
	setp.lt.s32 	%p9, %r43, %r5;
	@%p9 bra 	$L__BB2_2;
$L__BB2_10:
	ret;

}


// ===== COMPILED SASS (sm_100) =====

	.target	sm_100

	.elftype	@"ET_EXEC"


//--------------------- .note.nv.tkinfo           --------------------------
	.section	.note.nv.tkinfo,"",@"SHT_NOTE"
	.sectionflags	@"SHF_NOTE_NV_TKINFO"
	.tkinfo
        /*0018*/ 	.word	0x00000002
        /*0030*/ 	.string	""
        /*0030*/ 	.string	"ptxas"
        /*0030*/ 	.string	"Cuda compilation tools, release 13.0, V13.0.88"
        /*0030*/ 	.string	"Build cuda_13.0.r13.0/compiler.36424714_0"
        /*0030*/ 	.string	"-arch sm_100 -m 64 "



//--------------------- .note.nv.cuinfo           --------------------------
	.section	.note.nv.cuinfo,"",@"SHT_NOTE"
	.sectionflags	@"SHF_NOTE_NV_CUINFO"
        /*0018*/ 	.short	0x0002
        /*001a*/ 	.short	0x0064
        /*001c*/ 	.short	0x0082
	.zero		2


//--------------------- .nv.info                  --------------------------
	.section	.nv.info,"",@"SHT_CUDA_INFO"
	.align	4


	//----- nvinfo : EIATTR_REGCOUNT
	.align		4
        /*0000*/ 	.byte	0x04, 0x2f
        /*0002*/ 	.short	(.L_1 - .L_0)
	.align		4
.L_0:
        /*0004*/ 	.word	index@(_Z14reduce_max_colPdiS_Pi)
        /*0008*/ 	.word	0x0000000d


	//----- nvinfo : EIATTR_FRAME_SIZE
	.align		4
.L_1:
        /*000c*/ 	.byte	0x04, 0x11
        /*000e*/ 	.short	(.L_3 - .L_2)
	.align		4
.L_2:
        /*0010*/ 	.word	index@(_Z14reduce_max_colPdiS_Pi)
        /*0014*/ 	.word	0x00000000


	//----- nvinfo : EIATTR_REGCOUNT
	.align		4
.L_3:
        /*0018*/ 	.byte	0x04, 0x2f
        /*001a*/ 	.short	(.L_5 - .L_4)
	.align		4
.L_4:
        /*001c*/ 	.word	index@(_Z9swap_rowsPdiiii)
        /*0020*/ 	.word	0x0000001e


	//----- nvinfo : EIATTR_FRAME_SIZE
	.align		4
.L_5:
        /*0024*/ 	.byte	0x04, 0x11
        /*0026*/ 	.short	(.L_7 - .L_6)
	.align		4
.L_6:
        /*0028*/ 	.word	index@(_Z9swap_rowsPdiiii)
        /*002c*/ 	.word	0x00000000


	//----- nvinfo : EIATTR_REGCOUNT
	.align		4
.L_7:
        /*0030*/ 	.byte	0x04, 0x2f
        /*0032*/ 	.short	(.L_9 - .L_8)
	.align		4
.L_8:
        /*0034*/ 	.word	index@(_Z5gaussPdiii)
        /*0038*/ 	.word	0x0000002e


	//----- nvinfo : EIATTR_FRAME_SIZE
	.align		4
.L_9:
        /*003c*/ 	.byte	0x04, 0x11
        /*003e*/ 	.short	(.L_11 - .L_10)
	.align		4
.L_10:
        /*0040*/ 	.word	index@($__internal_0_$__cuda_sm20_div_rn_f64_full)
        /*0044*/ 	.word	0x00000000


	//----- nvinfo : EIATTR_FRAME_SIZE
	.align		4
.L_11:
        /*0048*/ 	.byte	0x04, 0x11
        /*004a*/ 	.short	(.L_13 - .L_12)
	.align		4
.L_12:
        /*004c*/ 	.word	index@(_Z5gaussPdiii)
        /*0050*/ 	.word	0x00000000


	//----- nvinfo : EIATTR_MIN_STACK_SIZE
	.align		4
.L_13:
        /*0054*/ 	.byte	0x04, 0x12
        /*0056*/ 	.short	(.L_15 - .L_14)
	.align		4
.L_14:
        /*0058*/ 	.word	index@(_Z5gaussPdiii)
        /*005c*/ 	.word	0x00000000


	//----- nvinfo : EIATTR_MIN_STACK_SIZE
	.align		4
.L_15:
        /*0060*/ 	.byte	0x04, 0x12
        /*0062*/ 	.short	(.L_17 - .L_16)
	.align		4
.L_16:
        /*0064*/ 	.word	index@(_Z9swap_rowsPdiiii)
        /*0068*/ 	.word	0x00000000


	//----- nvinfo : EIATTR_MIN_STACK_SIZE
	.align		4
.L_17:
        /*006c*/ 	.byte	0x04, 0x12
        /*006e*/ 	.short	(.L_19 - .L_18)
	.align		4
.L_18:
        /*0070*/ 	.word	index@(_Z14reduce_max_colPdiS_Pi)
        /*0074*/ 	.word	0x00000000
.L_19:


//--------------------- .nv.compat                --------------------------
	.section	.nv.compat,"",@"SHT_CUDA_COMPAT_INFO"
	.align	4
        /*0000*/ 	.byte	0x02, 0x09, 0x00, 0x00, 0x02, 0x02, 0x01, 0x00, 0x02, 0x05, 0x05, 0x00, 0x03, 0x07, 0x01, 0x01
        /*0010*/ 	.byte	0x02, 0x03, 0x00, 0x00, 0x02, 0x06, 0x01, 0x00, 0x04, 0x0b, 0x08, 0x00, 0x01, 0x00, 0x00, 0x00
        /*0020*/ 	.byte	0x00, 0x00, 0x00, 0x00


//--------------------- .nv.info._Z5gaussPdiii    --------------------------
	.section	.nv.info._Z5gaussPdiii,"",@"SHT_CUDA_INFO"
	.sectionflags	@""
	.align	4


	//----- nvinfo : EIATTR_CUDA_API_VERSION
	.align		4
        /*0000*/ 	.byte	0x04, 0x37
        /*0002*/ 	.short	(.L_21 - .L_20)
.L_20:
        /*0004*/ 	.word	0x00000082


	//----- nvinfo : EIATTR_KPARAM_INFO
	.align		4
.L_21:
        /*0008*/ 	.byte	0x04, 0x17
        /*000a*/ 	.short	(.L_23 - .L_22)
.L_22:
        /*000c*/ 	.word	0x00000000
        /*0010*/ 	.short	0x0003
        /*0012*/ 	.short	0x0010
        /*0014*/ 	.byte	0x00, 0xf0, 0x11, 0x00


	//----- nvinfo : EIATTR_KPARAM_INFO
	.align		4
.L_23:
        /*0018*/ 	.byte	0x04, 0x17
        /*001a*/ 	.short	(.L_25 - .L_24)
.L_24:
        /*001c*/ 	.word	0x00000000
        /*0020*/ 	.short	0x0002
        /*0022*/ 	.short	0x000c
        /*0024*/ 	.byte	0x00, 0xf0, 0x11, 0x00


	//----- nvinfo : EIATTR_KPARAM_INFO
	.align		4
.L_25:
        /*0028*/ 	.byte	0x04, 0x17
        /*002a*/ 	.short	(.L_27 - .L_26)
.L_26:
        /*002c*/ 	.word	0x00000000
        /*0030*/ 	.short	0x0001
        /*0032*/ 	.short	0x0008
        /*0034*/ 	.byte	0x00, 0xf0, 0x11, 0x00


	//----- nvinfo : EIATTR_KPARAM_INFO
	.align		4
.L_27:
        /*0038*/ 	.byte	0x04, 0x17
        /*003a*/ 	.short	(.L_29 - .L_28)
.L_28:
        /*003c*/ 	.word	0x00000000
        /*0040*/ 	.short	0x0000
        /*0042*/ 	.short	0x0000
        /*0044*/ 	.byte	0x00, 0xf5, 0x21, 0x00


	//----- nvinfo : EIATTR_SPARSE_MMA_MASK
	.align		4
.L_29:
        /*0048*/ 	.byte	0x03, 0x50
        /*004a*/ 	.short	0x0000


	//----- nvinfo : EIATTR_MAXREG_COUNT
	.align		4
        /*004c*/ 	.byte	0x03, 0x1b
        /*004e*/ 	.short	0x00ff


	//----- nvinfo : EIATTR_MERCURY_ISA_VERSION
	.align		4
        /*0050*/ 	.byte	0x03, 0x5f
        /*0052*/ 	.short	0x0101


	//----- nvinfo : EIATTR_VRC_CTA_INIT_COUNT
	.align		4
        /*0054*/ 	.byte	0x02, 0x4a
	.zero		1
	.zero		1


	//----- nvinfo : EIATTR_EXIT_INSTR_OFFSETS
	.align		4
        /*0058*/ 	.byte	0x04, 0x1c
        /*005a*/ 	.short	(.L_31 - .L_30)


	//   ....[0]....
.L_30:
        /*005c*/ 	.word	0x00000100


	//   ....[1]....
        /*0060*/ 	.word	0x00001650


	//----- nvinfo : EIATTR_CRS_STACK_SIZE
	.align		4
.L_31:
        /*0064*/ 	.byte	0x04, 0x1e
        /*0066*/ 	.short	(.L_33 - .L_32)
.L_32:
        /*0068*/ 	.word	0x00000000


	//----- nvinfo : EIATTR_CBANK_PARAM_SIZE
	.align		4
.L_33:
        /*006c*/ 	.byte	0x03, 0x19
        /*006e*/ 	.short	0x0014


	//----- nvinfo : EIATTR_PARAM_CBANK
	.align		4
        /*0070*/ 	.byte	0x04, 0x0a
        /*0072*/ 	.short	(.L_35 - .L_34)
	.align		4
.L_34:
        /*0074*/ 	.word	index@(.nv.constant0._Z5gaussPdiii)
        /*0078*/ 	.short	0x0380
        /*007a*/ 	.short	0x0014


	//----- nvinfo : EIATTR_SW_WAR
	.align		4
.L_35:
        /*007c*/ 	.byte	0x04, 0x36
        /*007e*/ 	.short	(.L_37 - .L_36)
.L_36:
        /*0080*/ 	.word	0x00000008
.L_37:


//--------------------- .nv.info._Z9swap_rowsPdiiii --------------------------
	.section	.nv.info._Z9swap_rowsPdiiii,"",@"SHT_CUDA_INFO"
	.sectionflags	@""
	.align	4


	//----- nvinfo : EIATTR_CUDA_API_VERSION
	.align		4
        /*0000*/ 	.byte	0x04, 0x37
        /*0002*/ 	.short	(.L_39 - .L_38)
.L_38:
        /*0004*/ 	.word	0x00000082


	//----- nvinfo : EIATTR_KPARAM_INFO
	.align		4
.L_39:
        /*0008*/ 	.byte	0x04, 0x17
        /*000a*/ 	.short	(.L_41 - .L_40)
.L_40:
        /*000c*/ 	.word	0x00000000
        /*0010*/ 	.short	0x0004
        /*0012*/ 	.short	0x0014
        /*0014*/ 	.byte	0x00, 0xf0, 0x11, 0x00


	//----- nvinfo : EIATTR_KPARAM_INFO
	.align		4
.L_41:
        /*0018*/ 	.byte	0x04, 0x17
        /*001a*/ 	.short	(.L_43 - .L_42)
.L_42:
        /*001c*/ 	.word	0x00000000
        /*0020*/ 	.short	0x0003
        /*0022*/ 	.short	0x0010
        /*0024*/ 	.byte	0x00, 0xf0, 0x11, 0x00


	//----- nvinfo : EIATTR_KPARAM_INFO
	.align		4
.L_43:
        /*0028*/ 	.byte	0x04, 0x17
        /*002a*/ 	.short	(.L_45 - .L_44)
.L_44:
        /*002c*/ 	.word	0x00000000
        /*0030*/ 	.short	0x0002
        /*0032*/ 	.short	0x000c
        /*0034*/ 	.byte	0x00, 0xf0, 0x11, 0x00


	//----- nvinfo : EIATTR_KPARAM_INFO
	.align		4
.L_45:
        /*0038*/ 	.byte	0x04, 0x17
        /*003a*/ 	.short	(.L_47 - .L_46)
.L_46:
        /*003c*/ 	.word	0x00000000
        /*0040*/ 	.short	0x0001
        /*0042*/ 	.short	0x0008
        /*0044*/ 	.byte	0x00, 0xf0, 0x11, 0x00


	//----- nvinfo : EIATTR_KPARAM_INFO
	.align		4
.L_47:
        /*0048*/ 	.byte	0x04, 0x17
        /*004a*/ 	.short	(.L_49 - .L_48)
.L_48:
        /*004c*/ 	.word	0x00000000
        /*0050*/ 	.short	0x0000
        /*0052*/ 	.short	0x0000
        /*0054*/ 	.byte	0x00, 0xf5, 0x21, 0x00


	//----- nvinfo : EIATTR_SPARSE_MMA_MASK
	.align		4
.L_49:
        /*0058*/ 	.byte	0x03, 0x50
        /*005a*/ 	.short	0x0000


	//----- nvinfo : EIATTR_MAXREG_COUNT
	.align		4
        /*005c*/ 	.byte	0x03, 0x1b
        /*005e*/ 	.short	0x00ff


	//----- nvinfo : EIATTR_MERCURY_ISA_VERSION
	.align		4
        /*0060*/ 	.byte	0x03, 0x5f
        /*0062*/ 	.short	0x0101


	//----- nvinfo : EIATTR_VRC_CTA_INIT_COUNT
	.align		4
        /*0064*/ 	.byte	0x02, 0x4a
	.zero		1
	.zero		1


	//----- nvinfo : EIATTR_EXIT_INSTR_OFFSETS
	.align		4
        /*0068*/ 	.byte	0x04, 0x1c
        /*006a*/ 	.short	(.L_51 - .L_50)


	//   ....[0]....
.L_50:
        /*006c*/ 	.word	0x00000090


	//   ....[1]....
        /*0070*/ 	.word	0x00000400


	//   ....[2]....
        /*0074*/ 	.word	0x00000670


	//----- nvinfo : EIATTR_CRS_STACK_SIZE
	.align		4
.L_51:
        /*0078*/ 	.byte	0x04, 0x1e
        /*007a*/ 	.short	(.L_53 - .L_52)
.L_52:
        /*007c*/ 	.word	0x00000000


	//----- nvinfo : EIATTR_CBANK_PARAM_SIZE
	.align		4
.L_53:
        /*0080*/ 	.byte	0x03, 0x19
        /*0082*/ 	.short	0x0018


	//----- nvinfo : EIATTR_PARAM_CBANK
	.align		4
        /*0084*/ 	.byte	0x04, 0x0a
        /*0086*/ 	.short	(.L_55 - .L_54)
	.align		4
.L_54:
        /*0088*/ 	.word	index@(.nv.constant0._Z9swap_rowsPdiiii)
        /*008c*/ 	.short	0x0380
        /*008e*/ 	.short	0x0018


	//----- nvinfo : EIATTR_SW_WAR
	.align		4
.L_55:
        /*0090*/ 	.byte	0x04, 0x36
        /*0092*/ 	.short	(.L_57 - .L_56)
.L_56:
        /*0094*/ 	.word	0x00000008
.L_57:


//--------------------- .nv.info._Z14reduce_max_colPdiS_Pi --------------------------
	.section	.nv.info._Z14reduce_max_colPdiS_Pi,"",@"SHT_CUDA_INFO"
	.sectionflags	@""
	.align	4


	//----- nvinfo : EIATTR_CUDA_API_VERSION
	.align		4
        /*0000*/ 	.byte	0x04, 0x37
        /*0002*/ 	.short	(.L_59 - .L_58)
.L_58:
        /*0004*/ 	.word	0x00000082


	//----- nvinfo : EIATTR_KPARAM_INFO
	.align		4
.L_59:
        /*0008*/ 	.byte	0x04, 0x17
        /*000a*/ 	.short	(.L_61 - .L_60)
.L_60:
        /*000c*/ 	.word	0x00000000
        /*0010*/ 	.short	0x0003
        /*0012*/ 	.short	0x0018
        /*0014*/ 	.byte	0x00, 0xf5, 0x21, 0x00


	//----- nvinfo : EIATTR_KPARAM_INFO
	.align		4
.L_61:
        /*0018*/ 	.byte	0x04, 0x17
        /*001a*/ 	.short	(.L_63 - .L_62)
.L_62:
        /*001c*/ 	.word	0x00000000
        /*0020*/ 	.short	0x0002
        /*0022*/ 	.short	0x0010
        /*0024*/ 	.byte	0x00, 0xf5, 0x21, 0x00


	//----- nvinfo : EIATTR_KPARAM_INFO
	.align		4
.L_63:
        /*0028*/ 	.byte	0x04, 0x17
        /*002a*/ 	.short	(.L_65 - .L_64)
.L_64:
        /*002c*/ 	.word	0x00000000
        /*0030*/ 	.short	0x0001
        /*0032*/ 	.short	0x0008
        /*0034*/ 	.byte	0x00, 0xf0, 0x11, 0x00


	//----- nvinfo : EIATTR_KPARAM_INFO
	.align		4
.L_65:
        /*0038*/ 	.byte	0x04, 0x17
        /*003a*/ 	.short	(.L_67 - .L_66)
.L_66:
        /*003c*/ 	.word	0x00000000
        /*0040*/ 	.short	0x0000
        /*0042*/ 	.short	0x0000
        /*0044*/ 	.byte	0x00, 0xf5, 0x21, 0x00


	//----- nvinfo : EIATTR_SPARSE_MMA_MASK
	.align		4
.L_67:
        /*0048*/ 	.byte	0x03, 0x50
        /*004a*/ 	.short	0x0000


	//----- nvinfo : EIATTR_MAXREG_COUNT
	.align		4
        /*004c*/ 	.byte	0x03, 0x1b
        /*004e*/ 	.short	0x00ff


	//----- nvinfo : EIATTR_NUM_BARRIERS
	.align		4
        /*0050*/ 	.byte	0x02, 0x4c
        /*0052*/ 	.byte	0x01
	.zero		1


	//----- nvinfo : EIATTR_MERCURY_ISA_VERSION
	.align		4
        /*0054*/ 	.byte	0x03, 0x5f
        /*0056*/ 	.short	0x0101


	//----- nvinfo : EIATTR_VRC_CTA_INIT_COUNT
	.align		4
        /*0058*/ 	.byte	0x02, 0x4a
	.zero		1
	.zero		1


	//----- nvinfo : EIATTR_EXIT_INSTR_OFFSETS
	.align		4
        /*005c*/ 	.byte	0x04, 0x1c
        /*005e*/ 	.short	(.L_69 - .L_68)


	//   ....[0]....
.L_68:
        /*0060*/ 	.word	0x00000370


	//   ....[1]....
        /*0064*/ 	.word	0x000003e0


	//----- nvinfo : EIATTR_CRS_STACK_SIZE
	.align		4
.L_69:
        /*0068*/ 	.byte	0x04, 0x1e
        /*006a*/ 	.short	(.L_71 - .L_70)
.L_70:
        /*006c*/ 	.word	0x00000000


	//----- nvinfo : EIATTR_CBANK_PARAM_SIZE
	.align		4
.L_71:
        /*0070*/ 	.byte	0x03, 0x19
        /*0072*/ 	.short	0x0020


	//----- nvinfo : EIATTR_PARAM_CBANK
	.align		4
        /*0074*/ 	.byte	0x04, 0x0a
        /*0076*/ 	.short	(.L_73 - .L_72)
	.align		4
.L_72:
        /*0078*/ 	.word	index@(.nv.constant0._Z14reduce_max_colPdiS_Pi)
        /*007c*/ 	.short	0x0380
        /*007e*/ 	.short	0x0020


	//----- nvinfo : EIATTR_SW_WAR
	.align		4
.L_73:
        /*0080*/ 	.byte	0x04, 0x36
        /*0082*/ 	.short	(.L_75 - .L_74)
.L_74:
        /*0084*/ 	.word	0x00000008
.L_75:


//--------------------- .nv.callgraph             --------------------------
	.section	.nv.callgraph,"",@"SHT_CUDA_CALLGRAPH"
	.align	4
	.sectionentsize	8
	.align		4
        /*0000*/ 	.word	0x00000000
	.align		4
        /*0004*/ 	.word	0xffffffff
	.align		4
        /*0008*/ 	.word	0x00000000
	.align		4
        /*000c*/ 	.word	0xfffffffe
	.align		4
        /*0010*/ 	.word	0x00000000
	.align		4
        /*0014*/ 	.word	0xfffffffd
	.align		4
        /*0018*/ 	.word	0x00000000
	.align		4
        /*001c*/ 	.word	0xfffffffc


//--------------------- .text._Z5gaussPdiii       --------------------------
	.section	.text._Z5gaussPdiii,"ax",@progbits
	.align	128
        .global         _Z5gaussPdiii
        .type           _Z5gaussPdiii,@function
        .size           _Z5gaussPdiii,(.L_x_38 - _Z5gaussPdiii)
        .other          _Z5gaussPdiii,@"STO_CUDA_ENTRY STV_DEFAULT"
_Z5gaussPdiii:
.text._Z5gaussPdiii:
[----:B------:R-:W-:Y:S01]  /*0000*/  LDC R1, c[0x0][0x37c] ;  /* 0x0000df00ff017b82 */ /* 0x000fe20000000800 */
[----:B------:R-:W0:Y:S01]  /*0010*/  S2R R4, SR_CTAID.Y ;  /* 0x0000000000047919 */ /* 0x000e220000002600 */
[----:B------:R-:W1:Y:S01]  /*0020*/  LDCU UR17, c[0x0][0x390] ;  /* 0x00007200ff1177ac */ /* 0x000e620008000800 */
[----:B------:R-:W0:Y:S01]  /*0030*/  S2R R5, SR_TID.Y ;  /* 0x0000000000057919 */ /* 0x000e220000002200 */
[----:B------:R-:W2:Y:S01]  /*0040*/  LDCU UR5, c[0x0][0x360] ;  /* 0x00006c00ff0577ac */ /* 0x000ea20008000800 */
[----:B------:R-:W3:Y:S01]  /*0050*/  S2R R12, SR_CTAID.X ;  /* 0x00000000000c7919 */ /* 0x000ee20000002500 */
[----:B------:R-:W4:Y:S01]  /*0060*/  LDCU.64 UR12, c[0x0][0x388] ;  /* 0x00007100ff0c77ac */ /* 0x000f220008000a00 */
[----:B------:R-:W3:Y:S01]  /*0070*/  S2R R3, SR_TID.X ;  /* 0x0000000000037919 */ /* 0x000ee20000002100 */
[----:B------:R-:W0:Y:S01]  /*0080*/  LDCU UR11, c[0x0][0x364] ;  /* 0x00006c80ff0b77ac */ /* 0x000e220008000800 */
[----:B------:R-:W2:Y:S01]  /*0090*/  LDCU UR6, c[0x0][0x370] ;  /* 0x00006e00ff0677ac */ /* 0x000ea20008000800 */
[----:B-1----:R-:W-:-:S04]  /*00a0*/  ULOP3.LUT UR4, URZ, UR17, URZ, 0x33, !UPT ;  /* 0x00000011ff047292 */ /* 0x002fc8000f8e33ff */
[----:B----4-:R-:W-:Y:S02]  /*00b0*/  UIADD3 UR7, UPT, UPT, UR4, UR13, URZ ;  /* 0x0000000d04077290 */ /* 0x010fe4000fffe0ff */
[----:B--2---:R-:W-:Y:S01]  /*00c0*/  UIMAD UR6, UR5, UR6, URZ ;  /* 0x00000006050672a4 */ /* 0x004fe2000f8e02ff */
[----:B0-----:R-:W-:-:S05]  /*00d0*/  IMAD R4, R4, UR11, R5 ;  /* 0x0000000b04047c24 */ /* 0x001fca000f8e0205 */
[----:B------:R-:W-:Y:S01]  /*00e0*/  ISETP.GE.AND P0, PT, R4, UR7, PT ;  /* 0x0000000704007c0c */ /* 0x000fe2000bf06270 */
[----:B---3--:R-:W-:-:S12]  /*00f0*/  IMAD R12, R12, UR5, R3 ;  /* 0x000000050c0c7c24 */ /* 0x008fd8000f8e0203 */
[----:B------:R-:W-:Y:S05]  /*0100*/  @P0 EXIT ;  /* 0x000000000000094d */ /* 0x000fea0003800000 */
[----:B------:R-:W0:Y:S01]  /*0110*/  I2F.U32.RP R6, UR6 ;  /* 0x0000000600067d06 */ /* 0x000e220008209000 */
[----:B------:R-:W-:Y:S01]  /*0120*/  UIADD3 UR8, UPT, UPT, UR4, UR12, URZ ;  /* 0x0000000c04087290 */ /* 0x000fe2000fffe0ff */
[C---:B------:R-:W-:Y:S01]  /*0130*/  VIADD R10, R12.reuse, UR6 ;  /* 0x000000060c0a7c36 */ /* 0x040fe20008000000 */
[----:B------:R-:W1:Y:S01]  /*0140*/  LDCU.64 UR18, c[0x0][0x380] ;  /* 0x00007000ff1277ac */ /* 0x000e620008000a00 */
[----:B------:R-:W-:Y:S01]  /*0150*/  IMAD R7, RZ, RZ, -UR6 ;  /* 0x80000006ff077e24 */ /* 0x000fe2000f8e02ff */
[----:B------:R-:W-:Y:S01]  /*0160*/  IADD3 R11, P3, PT, R12, UR17, RZ ;  /* 0x000000110c0b7c10 */ /* 0x000fe2000ff7e0ff */
[C---:B------:R-:W-:Y:S01]  /*0170*/  VIADD R8, R10.reuse, UR6 ;  /* 0x000000060a087c36 */ /* 0x040fe20008000000 */
[C---:B------:R-:W-:Y:S01]  /*0180*/  ISETP.GE.AND P0, PT, R10.reuse, UR8, PT ;  /* 0x000000080a007c0c */ /* 0x040fe2000bf06270 */
[----:B------:R-:W-:Y:S01]  /*0190*/  USHF.R.S32.HI UR16, URZ, 0x1f, UR17 ;  /* 0x0000001fff107899 */ /* 0x000fe20008011411 */
[----:B------:R-:W-:Y:S01]  /*01a0*/  VIMNMX R5, PT, PT, R10, UR8, !PT ;  /* 0x000000080a057c48 */ /* 0x000fe2000ffe0100 */
[----:B------:R-:W-:Y:S01]  /*01b0*/  UIMAD UR9, UR17, UR12, URZ ;  /* 0x0000000c110972a4 */ /* 0x000fe2000f8e02ff */
[----:B------:R-:W-:Y:S01]  /*01c0*/  SEL R0, RZ, 0x1, P0 ;  /* 0x00000001ff007807 */ /* 0x000fe20000000000 */
[----:B------:R-:W2:Y:S01]  /*01d0*/  LDCU.64 UR4, c[0x0][0x380] ;  /* 0x00007000ff0477ac */ /* 0x000ea20008000a00 */
[----:B------:R-:W-:Y:S01]  /*01e0*/  ISETP.NE.U32.AND P0, PT, RZ, UR6, PT ;  /* 0x00000006ff007c0c */ /* 0x000fe2000bf05070 */
[----:B------:R-:W-:Y:S01]  /*01f0*/  BSSY.RECONVERGENT B0, `(.L_x_0) ;  /* 0x0000145000007945 */ /* 0x000fe20003800200 */
[----:B0-----:R-:W0:Y:S01]  /*0200*/  MUFU.RCP R6, R6 ;  /* 0x0000000600067308 */ /* 0x001e220000001000 */
[----:B------:R-:W-:Y:S01]  /*0210*/  IADD3 R5, PT, PT, R5, -R10, -R0 ;  /* 0x8000000a05057210 */ /* 0x000fe20007ffe800 */
[----:B------:R-:W3:Y:S01]  /*0220*/  LDCU UR12, c[0x0][0x374] ;  /* 0x00006e80ff0c77ac */ /* 0x000ee20008000800 */
[----:B------:R-:W-:-:S02]  /*0230*/  IADD3 R9, P4, PT, R8, UR17, RZ ;  /* 0x0000001108097c10 */ /* 0x000fc4000ff9e0ff */
[----:B------:R-:W-:Y:S01]  /*0240*/  IADD3 R13, P5, PT, R10, UR17, RZ ;  /* 0x000000110a0d7c10 */ /* 0x000fe2000ffbe0ff */
[----:B------:R-:W-:Y:S02]  /*0250*/  USHF.R.S32.HI UR13, URZ, 0x1f, UR9 ;  /* 0x0000001fff0d7899 */ /* 0x000fe40008011409 */
[----:B------:R-:W-:Y:S01]  /*0260*/  UIADD3 UR10, UPT, UPT, UR9, UR17, URZ ;  /* 0x00000011090a7290 */ /* 0x000fe2000fffe0ff */
[----:B------:R-:W4:Y:S01]  /*0270*/  LDCU.64 UR14, c[0x0][0x358] ;  /* 0x00006b00ff0e77ac */ /* 0x000f220008000a00 */
[----:B------:R-:W1:Y:S01]  /*0280*/  LDCU UR20, c[0x0][0x390] ;  /* 0x00007200ff1477ac */ /* 0x000e620008000800 */
[----:B0-----:R-:W-:Y:S01]  /*0290*/  VIADD R2, R6, 0xffffffe ;  /* 0x0ffffffe06027836 */ /* 0x001fe20000000000 */
[----:B------:R-:W0:Y:S03]  /*02a0*/  LDCU.64 UR22, c[0x0][0x380] ;  /* 0x00007000ff1677ac */ /* 0x000e260008000a00 */
[----:B------:R5:W4:Y:S01]  /*02b0*/  F2I.FTZ.U32.TRUNC.NTZ R3, R2 ;  /* 0x0000000200037305 */ /* 0x000b22000021f000 */
[----:B---3--:R-:W-:-:S02]  /*02c0*/  UIMAD UR11, UR11, UR12, URZ ;  /* 0x0000000c0b0b72a4 */ /* 0x008fc4000f8e02ff */
[----:B--2---:R-:W-:Y:S01]  /*02d0*/  UIMAD.WIDE UR4, UR10, 0x8, UR4 ;  /* 0x000000080a0478a5 */ /* 0x004fe2000f8e0204 */
[----:B-----5:R-:W-:Y:S02]  /*02e0*/  IMAD.MOV.U32 R2, RZ, RZ, RZ ;  /* 0x000000ffff027224 */ /* 0x020fe400078e00ff */
[----:B----4-:R-:W-:-:S04]  /*02f0*/  IMAD R7, R7, R3, RZ ;  /* 0x0000000307077224 */ /* 0x010fc800078e02ff */
[----:B------:R-:W-:Y:S01]  /*0300*/  IMAD.HI.U32 R6, R3, R7, R2 ;  /* 0x0000000703067227 */ /* 0x000fe200078e0002 */
[----:B------:R-:W-:Y:S02]  /*0310*/  LEA.HI.X.SX32 R7, R10, UR16, 0x1, P5 ;  /* 0x000000100a077c11 */ /* 0x000fe4000a8f0eff */
[----:B------:R-:W-:-:S03]  /*0320*/  IADD3 R15, P5, PT, R13, UR9, RZ ;  /* 0x000000090d0f7c10 */ /* 0x000fc6000ffbe0ff */
[----:B------:R-:W-:Y:S01]  /*0330*/  IMAD.HI.U32 R3, R6, R5, RZ ;  /* 0x0000000506037227 */ /* 0x000fe200078e00ff */
[----:B------:R-:W-:Y:S02]  /*0340*/  LEA.HI.X.SX32 R6, R8, UR16, 0x1, P4 ;  /* 0x0000001008067c11 */ /* 0x000fe4000a0f0eff */
[----:B------:R-:W-:Y:S01]  /*0350*/  IADD3.X R18, PT, PT, R7, UR13, RZ, P5, !PT ;  /* 0x0000000d07127c10 */ /* 0x000fe2000affe4ff */
[----:B------:R-:W-:-:S04]  /*0360*/  IMAD.MOV R2, RZ, RZ, -R3 ;  /* 0x000000ffff027224 */ /* 0x000fc800078e0a03 */
[----:B------:R-:W-:Y:S01]  /*0370*/  IMAD R5, R2, UR6, R5 ;  /* 0x0000000602057c24 */ /* 0x000fe2000f8e0205 */
[----:B------:R-:W-:-:S04]  /*0380*/  IADD3 R2, P4, PT, R9, UR9, RZ ;  /* 0x0000000909027c10 */ /* 0x000fc8000ff9e0ff */
[----:B------:R-:W-:-:S13]  /*0390*/  ISETP.GE.U32.AND P1, PT, R5, UR6, PT ;  /* 0x0000000605007c0c */ /* 0x000fda000bf26070 */
[----:B------:R-:W-:Y:S02]  /*03a0*/  @P1 VIADD R5, R5, -UR6 ;  /* 0x8000000605051c36 */ /* 0x000fe40008000000 */
[----:B------:R-:W-:Y:S01]  /*03b0*/  @P1 VIADD R3, R3, 0x1 ;  /* 0x0000000103031836 */ /* 0x000fe20000000000 */
[----:B-1----:R-:W-:Y:S02]  /*03c0*/  LEA R14, P1, R15, UR18, 0x3 ;  /* 0x000000120f0e7c11 */ /* 0x002fe4000f8218ff */
[----:B------:R-:W-:Y:S02]  /*03d0*/  ISETP.GE.U32.AND P2, PT, R5, UR6, PT ;  /* 0x0000000605007c0c */ /* 0x000fe4000bf46070 */
[----:B------:R-:W-:Y:S02]  /*03e0*/  IADD3.X R5, PT, PT, R6, UR13, RZ, P4, !PT ;  /* 0x0000000d06057c10 */ /* 0x000fe4000a7fe4ff */
[----:B------:R-:W-:-:S09]  /*03f0*/  LEA.HI.X R15, R15, UR19, R18, 0x3, P1 ;  /* 0x000000130f0f7c11 */ /* 0x000fd200088f1c12 */
[----:B------:R-:W-:Y:S01]  /*0400*/  @P2 VIADD R3, R3, 0x1 ;  /* 0x0000000103032836 */ /* 0x000fe20000000000 */
[C---:B------:R-:W-:Y:S02]  /*0410*/  LEA R16, P2, R2.reuse, UR18, 0x3 ;  /* 0x0000001202107c11 */ /* 0x040fe4000f8418ff */
[----:B------:R-:W-:Y:S02]  /*0420*/  @!P0 LOP3.LUT R3, RZ, UR6, RZ, 0x33, !PT ;  /* 0x00000006ff038c12 */ /* 0x000fe4000f8e33ff */
[----:B------:R-:W-:-:S03]  /*0430*/  LEA.HI.X R17, R2, UR19, R5, 0x3, P2 ;  /* 0x0000001302117c11 */ /* 0x000fc600090f1c05 */
[----:B------:R-:W-:Y:S01]  /*0440*/  IMAD.IADD R5, R0, 0x1, R3 ;  /* 0x0000000100057824 */ /* 0x000fe200078e0203 */
[----:B0-----:R-:W-:-:S07]  /*0450*/  LEA.HI.X.SX32 R3, R12, UR16, 0x1, P3 ;  /* 0x000000100c037c11 */ /* 0x001fce00098f0eff */
.L_x_20:
[----:B------:R-:W-:Y:S01]  /*0460*/  ISETP.GE.AND P0, PT, R12, UR8, PT ;  /* 0x000000080c007c0c */ /* 0x000fe2000bf06270 */
[----:B------:R-:W-:-:S12]  /*0470*/  BSSY.RECONVERGENT B1, `(.L_x_1) ;  /* 0x0000119000017945 */ /* 0x000fd80003800200 */
[----:B0123--:R-:W-:Y:S05]  /*0480*/  @P0 BRA `(.L_x_2) ;  /* 0x00000010005c0947 */ /* 0x00ffea0003800000 */
[----:B------:R-:W0:Y:S01]  /*0490*/  LDCU UR10, c[0x0][0x390] ;  /* 0x00007200ff0a77ac */ /* 0x000e220008000800 */
[----:B------:R-:W1:Y:S01]  /*04a0*/  LDC.64 R18, c[0x0][0x380] ;  /* 0x0000e000ff127b82 */ /* 0x000e620000000a00 */
[----:B------:R-:W-:Y:S01]  /*04b0*/  LOP3.LUT R0, R5, 0x3, RZ, 0xc0, !PT ;  /* 0x0000000305007812 */ /* 0x000fe200078ec0ff */
[----:B------:R-:W-:Y:S01]  /*04c0*/  BSSY.RECONVERGENT B2, `(.L_x_3) ;  /* 0x0000076000027945 */ /* 0x000fe20003800200 */
[----:B------:R-:W2:Y:S01]  /*04d0*/  LDCU UR12, c[0x0][0x388] ;  /* 0x00007100ff0c77ac */ /* 0x000ea20008000800 */
[----:B------:R-:W-:Y:S01]  /*04e0*/  IMAD.MOV.U32 R40, RZ, RZ, R12 ;  /* 0x000000ffff287224 */ /* 0x000fe200078e000c */
[----:B------:R-:W-:Y:S02]  /*04f0*/  ISETP.NE.AND P0, PT, R0, 0x3, PT ;  /* 0x000000030000780c */ /* 0x000fe40003f05270 */
[----:B0-----:R-:W-:-:S05]  /*0500*/  IADD3.X R2, PT, PT, R4, UR10, RZ, PT, !PT ;  /* 0x0000000a04027c10 */ /* 0x001fca000bffe4ff */
[----:B--2---:R-:W-:-:S04]  /*0510*/  IMAD R2, R2, UR12, RZ ;  /* 0x0000000c02027c24 */ /* 0x004fc8000f8e02ff */
[----:B------:R-:W-:-:S04]  /*0520*/  VIADD R21, R2, UR10 ;  /* 0x0000000a02157c36 */ /* 0x000fc80008000000 */
[----:B-1----:R-:W-:Y:S01]  /*0530*/  IMAD.WIDE R18, R21, 0x8, R18 ;  /* 0x0000000815127825 */ /* 0x002fe200078e0212 */
[----:B------:R-:W-:Y:S06]  /*0540*/  @!P0 BRA `(.L_x_4) ;  /* 0x0000000400b48947 */ /* 0x000fec0003800000 */
[----:B------:R-:W-:Y:S01]  /*0550*/  IMAD.U32 R22, RZ, RZ, UR4 ;  /* 0x00000004ff167e24 */ /* 0x000fe2000f8e00ff */
[----:B------:R-:W0:Y:S01]  /*0560*/  LDCU.64 UR18, c[0x0][0x380] ;  /* 0x00007000ff1277ac */ /* 0x000e220008000a00 */
[----:B------:R-:W-:Y:S01]  /*0570*/  IMAD.U32 R23, RZ, RZ, UR5 ;  /* 0x00000005ff177e24 */ /* 0x000fe2000f8e00ff */
[----:B------:R-:W-:Y:S01]  /*0580*/  IADD3 R20, P0, PT, R11, UR9, RZ ;  /* 0x000000090b147c10 */ /* 0x000fe2000ff1e0ff */
[----:B------:R-:W2:Y:S04]  /*0590*/  LDG.E.64 R24, desc[UR14][R18.64] ;  /* 0x0000000e12187981 */ /* 0x000ea8000c1e1b00 */
[----:B------:R-:W3:Y:S01]  /*05a0*/  LDG.E.64 R22, desc[UR14][R22.64] ;  /* 0x0000000e16167981 */ /* 0x000ee2000c1e1b00 */
[----:B------:R-:W-:Y:S02]  /*05b0*/  IADD3.X R21, PT, PT, R3, UR13, RZ, P0, !PT ;  /* 0x0000000d03157c10 */ /* 0x000fe400087fe4ff */
[----:B0-----:R-:W-:-:S04]  /*05c0*/  LEA R30, P0, R20, UR18, 0x3 ;  /* 0x00000012141e7c11 */ /* 0x001fc8000f8018ff */
[----:B------:R-:W-:-:S05]  /*05d0*/  LEA.HI.X R31, R20, UR19, R21, 0x3, P0 ;  /* 0x00000013141f7c11 */ /* 0x000fca00080f1c15 */
[----:B------:R-:W2:Y:S01]  /*05e0*/  LDG.E.64 R20, desc[UR14][R30.64+0x8] ;  /* 0x0000080e1e147981 */ /* 0x000ea2000c1e1b00 */
[----:B------:R-:W-:Y:S01]  /*05f0*/  IMAD.MOV.U32 R26, RZ, RZ, 0x1 ;  /* 0x00000001ff1a7424 */ /* 0x000fe200078e00ff */
[----:B------:R-:W-:Y:S01]  /*0600*/  BSSY.RECONVERGENT B3, `(.L_x_5) ;  /* 0x0000011000037945 */ /* 0x000fe20003800200 */
[----:B---3--:R-:W0:Y:S04]  /*0610*/  MUFU.RCP64H R27, R23 ;  /* 0x00000017001b7308 */ /* 0x008e280000001800 */
[----:B0-----:R-:W-:-:S08]  /*0620*/  DFMA R28, -R22, R26, 1 ;  /* 0x3ff00000161c742b */ /* 0x001fd0000000011a */
[----:B------:R-:W-:-:S08]  /*0630*/  DFMA R28, R28, R28, R28 ;  /* 0x0000001c1c1c722b */ /* 0x000fd0000000001c */
[----:B------:R-:W-:-:S08]  /*0640*/  DFMA R28, R26, R28, R26 ;  /* 0x0000001c1a1c722b */ /* 0x000fd0000000001a */
[----:B------:R-:W-:Y:S02]  /*0650*/  DFMA R26, -R22, R28, 1 ;  /* 0x3ff00000161a742b */ /* 0x000fe4000000011c */
[----:B--2---:R-:W-:-:S06]  /*0660*/  DMUL R24, R24, R20 ;  /* 0x0000001418187228 */ /* 0x004fcc0000000000 */
[----:B------:R-:W-:-:S08]  /*0670*/  DFMA R26, R28, R26, R28 ;  /* 0x0000001a1c1a722b */ /* 0x000fd0000000001c */
[----:B------:R-:W-:-:S08]  /*0680*/  DMUL R20, R24, R26 ;  /* 0x0000001a18147228 */ /* 0x000fd00000000000 */
[----:B------:R-:W-:-:S08]  /*0690*/  DFMA R28, -R22, R20, R24 ;  /* 0x00000014161c722b */ /* 0x000fd00000000118 */
[----:B------:R-:W-:Y:S01]  /*06a0*/  DFMA R20, R26, R28, R20 ;  /* 0x0000001c1a14722b */ /* 0x000fe20000000014 */
[----:B------:R-:W-:-:S09]  /*06b0*/  FSETP.GEU.AND P1, PT, |R25|, 6.5827683646048100446e-37, PT ;  /* 0x036000001900780b */ /* 0x000fd20003f2e200 */
[----:B------:R-:W-:-:S05]  /*06c0*/  FFMA R26, RZ, R23, R21 ;  /* 0x00000017ff1a7223 */ /* 0x000fca0000000015 */
[----:B------:R-:W-:-:S13]  /*06d0*/  FSETP.GT.AND P0, PT, |R26|, 1.469367938527859385e-39, PT ;  /* 0x001000001a00780b */ /* 0x000fda0003f04200 */
[----:B------:R-:W-:Y:S05]  /*06e0*/  @P0 BRA P1, `(.L_x_6) ;  /* 0x0000000000080947 */ /* 0x000fea0000800000 */
[----:B------:R-:W-:-:S07]  /*06f0*/  MOV R34, 0x710 ;  /* 0x0000071000227802 */ /* 0x000fce0000000f00 */
[----:B------:R-:W-:Y:S05]  /*0700*/  CALL.REL.NOINC `($__internal_0_$__cuda_sm20_div_rn_f64_full) ;  /* 0x0000000c00d47944 */ /* 0x000fea0003c00000 */
.L_x_6:
[----:B------:R-:W-:Y:S05]  /*0710*/  BSYNC.RECONVERGENT B3 ;  /* 0x0000000000037941 */ /* 0x000fea0003800200 */
.L_x_5:
[----:B------:R-:W0:Y:S01]  /*0720*/  LDCU.64 UR18, c[0x0][0x380] ;  /* 0x00007000ff1277ac */ /* 0x000e220008000a00 */
[----:B------:R-:W-:Y:S02]  /*0730*/  SHF.R.S32.HI R42, RZ, 0x1f, R2 ;  /* 0x0000001fff2a7819 */ /* 0x000fe40000011402 */
[----:B------:R-:W-:-:S05]  /*0740*/  IADD3 R23, P0, PT, R2, R11, RZ ;  /* 0x0000000b02177210 */ /* 0x000fca0007f1e0ff */
[----:B------:R-:W-:Y:S01]  /*0750*/  IMAD.X R24, R42, 0x1, R3, P0 ;  /* 0x000000012a187824 */ /* 0x000fe200000e0603 */
[----:B0-----:R-:W-:-:S04]  /*0760*/  LEA R22, P0, R23, UR18, 0x3 ;  /* 0x0000001217167c11 */ /* 0x001fc8000f8018ff */
[----:B------:R-:W-:-:S05]  /*0770*/  LEA.HI.X R23, R23, UR19, R24, 0x3, P0 ;  /* 0x0000001317177c11 */ /* 0x000fca00080f1c18 */
[----:B------:R-:W2:Y:S01]  /*0780*/  LDG.E.64 R24, desc[UR14][R22.64+0x8] ;  /* 0x0000080e16187981 */ /* 0x000ea2000c1e1b00 */
[----:B------:R-:W-:Y:S01]  /*0790*/  ISETP.NE.AND P0, PT, R0, RZ, PT ;  /* 0x000000ff0000720c */ /* 0x000fe20003f05270 */
[----:B------:R-:W-:Y:S01]  /*07a0*/  IMAD.MOV.U32 R40, RZ, RZ, R10 ;  /* 0x000000ffff287224 */ /* 0x000fe200078e000a */
[----:B--2---:R-:W-:-:S07]  /*07b0*/  DADD R24, R24, -R20 ;  /* 0x0000000018187229 */ /* 0x004fce0000000814 */
[----:B------:R0:W-:Y:S04]  /*07c0*/  STG.E.64 desc[UR14][R22.64+0x8], R24 ;  /* 0x0000081816007986 */ /* 0x0001e8000c101b0e */
[----:B------:R-:W-:Y:S05]  /*07d0*/  @!P0 BRA `(.L_x_4) ;  /* 0x0000000400108947 */ /* 0x000fea0003800000 */
[----:B0-----:R-:W-:Y:S01]  /*07e0*/  IMAD.U32 R22, RZ, RZ, UR4 ;  /* 0x00000004ff167e24 */ /* 0x001fe2000f8e00ff */
[----:B------:R-:W2:Y:S01]  /*07f0*/  LDG.E.64 R28, desc[UR14][R18.64] ;  /* 0x0000000e121c7981 */ /* 0x000ea2000c1e1b00 */
[----:B------:R-:W-:-:S03]  /*0800*/  IMAD.U32 R23, RZ, RZ, UR5 ;  /* 0x00000005ff177e24 */ /* 0x000fc6000f8e00ff */
[----:B------:R-:W2:Y:S04]  /*0810*/  LDG.E.64 R24, desc[UR14][R14.64+0x8] ;  /* 0x0000080e0e187981 */ /* 0x000ea8000c1e1b00 */
[----:B------:R-:W3:Y:S01]  /*0820*/  LDG.E.64 R22, desc[UR14][R22.64] ;  /* 0x0000000e16167981 */ /* 0x000ee2000c1e1b00 */
        /* <DEDUP_REMOVED lines=18> */
.L_x_8:
[----:B------:R-:W-:Y:S05]  /*0950*/  BSYNC.RECONVERGENT B3 ;  /* 0x0000000000037941 */ /* 0x000fea0003800200 */
.L_x_7:
[----:B------:R-:W0:Y:S01]  /*0960*/  LDCU.64 UR18, c[0x0][0x380] ;  /* 0x00007000ff1277ac */ /* 0x000e220008000a00 */
[----:B------:R-:W-:-:S05]  /*0970*/  IADD3 R23, P0, PT, R2, R13, RZ ;  /* 0x0000000d02177210 */ /* 0x000fca0007f1e0ff */
[----:B------:R-:W-:Y:S01]  /*0980*/  IMAD.X R24, R42, 0x1, R7, P0 ;  /* 0x000000012a187824 */ /* 0x000fe200000e0607 */
[----:B0-----:R-:W-:-:S04]  /*0990*/  LEA R22, P0, R23, UR18, 0x3 ;  /* 0x0000001217167c11 */ /* 0x001fc8000f8018ff */
[----:B------:R-:W-:-:S05]  /*09a0*/  LEA.HI.X R23, R23, UR19, R24, 0x3, P0 ;  /* 0x0000001317177c11 */ /* 0x000fca00080f1c18 */
[----:B------:R-:W2:Y:S01]  /*09b0*/  LDG.E.64 R24, desc[UR14][R22.64+0x8] ;  /* 0x0000080e16187981 */ /* 0x000ea2000c1e1b00 */
[----:B------:R-:W-:Y:S01]  /*09c0*/  ISETP.NE.AND P0, PT, R0, 0x1, PT ;  /* 0x000000010000780c */ /* 0x000fe20003f05270 */
[----:B------:R-:W-:Y:S01]  /*09d0*/  IMAD.MOV.U32 R40, RZ, RZ, R8 ;  /* 0x000000ffff287224 */ /* 0x000fe200078e0008 */
[----:B--2---:R-:W-:-:S07]  /*09e0*/  DADD R24, R24, -R20 ;  /* 0x0000000018187229 */ /* 0x004fce0000000814 */
[----:B------:R1:W-:Y:S04]  /*09f0*/  STG.E.64 desc[UR14][R22.64+0x8], R24 ;  /* 0x0000081816007986 */ /* 0x0003e8000c101b0e */
[----:B------:R-:W-:Y:S05]  /*0a00*/  @!P0 BRA `(.L_x_4) ;  /* 0x0000000000848947 */ /* 0x000fea0003800000 */
[----:B-1----:R-:W-:Y:S01]  /*0a10*/  IMAD.U32 R22, RZ, RZ, UR4 ;  /* 0x00000004ff167e24 */ /* 0x002fe2000f8e00ff */
[----:B------:R-:W2:Y:S01]  /*0a20*/  LDG.E.64 R24, desc[UR14][R18.64] ;  /* 0x0000000e12187981 */ /* 0x000ea2000c1e1b00 */
[----:B------:R-:W-:-:S03]  /*0a30*/  IMAD.U32 R23, RZ, RZ, UR5 ;  /* 0x00000005ff177e24 */ /* 0x000fc6000f8e00ff */
[----:B------:R-:W2:Y:S04]  /*0a40*/  LDG.E.64 R20, desc[UR14][R16.64+0x8] ;  /* 0x0000080e10147981 */ /* 0x000ea8000c1e1b00 */
[----:B------:R-:W3:Y:S01]  /*0a50*/  LDG.E.64 R22, desc[UR14][R22.64] ;  /* 0x0000000e16167981 */ /* 0x000ee2000c1e1b00 */
[----:B------:R-:W-:Y:S01]  /*0a60*/  IMAD.MOV.U32 R26, RZ, RZ, 0x1 ;  /* 0x00000001ff1a7424 */ /* 0x000fe200078e00ff */
[----:B------:R-:W-:Y:S01]  /*0a70*/  BSSY.RECONVERGENT B3, `(.L_x_9) ;  /* 0x0000012000037945 */ /* 0x000fe20003800200 */
[----:B------:R-:W-:Y:S01]  /*0a80*/  VIADD R40, R8, UR6 ;  /* 0x0000000608287c36 */ /* 0x000fe20008000000 */
[----:B---3--:R-:W0:Y:S03]  /*0a90*/  MUFU.RCP64H R27, R23 ;  /* 0x00000017001b7308 */ /* 0x008e260000001800 */
        /* <DEDUP_REMOVED lines=15> */
.L_x_10:
[----:B------:R-:W-:Y:S05]  /*0b90*/  BSYNC.RECONVERGENT B3 ;  /* 0x0000000000037941 */ /* 0x000fea0003800200 */
.L_x_9:
[----:B------:R-:W0:Y:S01]  /*0ba0*/  LDCU.64 UR18, c[0x0][0x380] ;  /* 0x00007000ff1277ac */ /* 0x000e220008000a00 */
[----:B------:R-:W-:-:S05]  /*0bb0*/  IADD3 R0, P0, PT, R2, R9, RZ ;  /* 0x0000000902007210 */ /* 0x000fca0007f1e0ff */
[----:B------:R-:W-:Y:S01]  /*0bc0*/  IMAD.X R23, R42, 0x1, R6, P0 ;  /* 0x000000012a177824 */ /* 0x000fe200000e0606 */
[----:B0-----:R-:W-:-:S04]  /*0bd0*/  LEA R22, P0, R0, UR18, 0x3 ;  /* 0x0000001200167c11 */ /* 0x001fc8000f8018ff */
[----:B------:R-:W-:-:S05]  /*0be0*/  LEA.HI.X R23, R0, UR19, R23, 0x3, P0 ;  /* 0x0000001300177c11 */ /* 0x000fca00080f1c17 */
[----:B------:R-:W2:Y:S02]  /*0bf0*/  LDG.E.64 R24, desc[UR14][R22.64+0x8] ;  /* 0x0000080e16187981 */ /* 0x000ea4000c1e1b00 */
[----:B--2---:R-:W-:-:S07]  /*0c00*/  DADD R24, R24, -R20 ;  /* 0x0000000018187229 */ /* 0x004fce0000000814 */
[----:B------:R2:W-:Y:S04]  /*0c10*/  STG.E.64 desc[UR14][R22.64+0x8], R24 ;  /* 0x0000081816007986 */ /* 0x0005e8000c101b0e */
.L_x_4:
[----:B------:R-:W-:Y:S05]  /*0c20*/  BSYNC.RECONVERGENT B2 ;  /* 0x0000000000027941 */ /* 0x000fea0003800200 */
.L_x_3:
[----:B------:R-:W-:-:S13]  /*0c30*/  ISETP.GE.U32.AND P0, PT, R5, 0x3, PT ;  /* 0x000000030500780c */ /* 0x000fda0003f06070 */
[----:B------:R-:W-:Y:S05]  /*0c40*/  @!P0 BRA `(.L_x_2) ;  /* 0x00000008006c8947 */ /* 0x000fea0003800000 */
.L_x_19:
[----:B0123--:R-:W-:Y:S02]  /*0c50*/  IMAD.U32 R22, RZ, RZ, UR4 ;  /* 0x00000004ff167e24 */ /* 0x00ffe4000f8e00ff */
[----:B------:R-:W-:Y:S01]  /*0c60*/  IMAD.U32 R23, RZ, RZ, UR5 ;  /* 0x00000005ff177e24 */ /* 0x000fe2000f8e00ff */
[C---:B------:R-:W-:Y:S01]  /*0c70*/  IADD3 R43, P0, PT, R40.reuse, UR20, RZ ;  /* 0x00000014282b7c10 */ /* 0x040fe2000ff1e0ff */
[----:B------:R-:W2:Y:S04]  /*0c80*/  LDG.E.64 R26, desc[UR14][R18.64] ;  /* 0x0000000e121a7981 */ /* 0x000ea8000c1e1b00 */
[----:B------:R-:W3:Y:S01]  /*0c90*/  LDG.E.64 R22, desc[UR14][R22.64] ;  /* 0x0000000e16167981 */ /* 0x000ee2000c1e1b00 */
[----:B------:R-:W-:Y:S02]  /*0ca0*/  LEA.HI.X.SX32 R41, R40, UR16, 0x1, P0 ;  /* 0x0000001028297c11 */ /* 0x000fe400080f0eff */
[----:B------:R-:W-:-:S04]  /*0cb0*/  IADD3 R0, P0, PT, R43, UR9, RZ ;  /* 0x000000092b007c10 */ /* 0x000fc8000ff1e0ff */
[----:B------:R-:W-:Y:S02]  /*0cc0*/  IADD3.X R21, PT, PT, R41, UR13, RZ, P0, !PT ;  /* 0x0000000d29157c10 */ /* 0x000fe400087fe4ff */
[----:B------:R-:W-:-:S04]  /*0cd0*/  LEA R30, P0, R0, UR22, 0x3 ;  /* 0x00000016001e7c11 */ /* 0x000fc8000f8018ff */
        /* <DEDUP_REMOVED lines=20> */
.L_x_12:
[----:B------:R-:W-:Y:S05]  /*0e20*/  BSYNC.RECONVERGENT B2 ;  /* 0x0000000000027941 */ /* 0x000fea0003800200 */
.L_x_11:
[----:B------:R-:W-:Y:S02]  /*0e30*/  IADD3 R43, P0, PT, R2, R43, RZ ;  /* 0x0000002b022b7210 */ /* 0x000fe40007f1e0ff */
[----:B------:R-:W-:-:S05]  /*0e40*/  SHF.R.S32.HI R0, RZ, 0x1f, R2 ;  /* 0x0000001fff007819 */ /* 0x000fca0000011402 */
[----:B------:R-:W-:Y:S01]  /*0e50*/  IMAD.X R22, R0, 0x1, R41, P0 ;  /* 0x0000000100167824 */ /* 0x000fe200000e0629 */
[----:B------:R-:W-:-:S04]  /*0e60*/  LEA R28, P0, R43, UR22, 0x3 ;  /* 0x000000162b1c7c11 */ /* 0x000fc8000f8018ff */
[----:B------:R-:W-:-:S05]  /*0e70*/  LEA.HI.X R29, R43, UR23, R22, 0x3, P0 ;  /* 0x000000172b1d7c11 */ /* 0x000fca00080f1c16 */
[----:B------:R-:W2:Y:S01]  /*0e80*/  LDG.E.64 R22, desc[UR14][R28.64+0x8] ;  /* 0x0000080e1c167981 */ /* 0x000ea2000c1e1b00 */
[----:B------:R-:W-:-:S05]  /*0e90*/  VIADD R40, R40, UR6 ;  /* 0x0000000628287c36 */ /* 0x000fca0008000000 */
[----:B------:R-:W-:-:S04]  /*0ea0*/  IADD3 R41, P0, PT, R40, UR20, RZ ;  /* 0x0000001428297c10 */ /* 0x000fc8000ff1e0ff */
[----:B------:R-:W-:Y:S02]  /*0eb0*/  LEA.HI.X.SX32 R43, R40, UR16, 0x1, P0 ;  /* 0x00000010282b7c11 */ /* 0x000fe400080f0eff */
[----:B------:R-:W-:-:S04]  /*0ec0*/  IADD3 R24, P0, PT, R41, UR9, RZ ;  /* 0x0000000929187c10 */ /* 0x000fc8000ff1e0ff */
[----:B------:R-:W-:Y:S02]  /*0ed0*/  IADD3.X R25, PT, PT, R43, UR13, RZ, P0, !PT ;  /* 0x0000000d2b197c10 */ /* 0x000fe400087fe4ff */
[----:B------:R-:W-:-:S04]  /*0ee0*/  LEA R30, P0, R24, UR22, 0x3 ;  /* 0x00000016181e7c11 */ /* 0x000fc8000f8018ff */
[----:B------:R-:W-:Y:S01]  /*0ef0*/  LEA.HI.X R31, R24, UR23, R25, 0x3, P0 ;  /* 0x00000017181f7c11 */ /* 0x000fe200080f1c19 */
[----:B--2---:R-:W-:Y:S01]  /*0f00*/  DADD R20, R22, -R20 ;  /* 0x0000000016147229 */ /* 0x004fe20000000814 */
[----:B------:R-:W-:Y:S02]  /*0f10*/  IMAD.U32 R22, RZ, RZ, UR4 ;  /* 0x00000004ff167e24 */ /* 0x000fe4000f8e00ff */
[----:B------:R-:W-:-:S04]  /*0f20*/  IMAD.U32 R23, RZ, RZ, UR5 ;  /* 0x00000005ff177e24 */ /* 0x000fc8000f8e00ff */
[----:B------:R0:W-:Y:S04]  /*0f30*/  STG.E.64 desc[UR14][R28.64+0x8], R20 ;  /* 0x000008141c007986 */ /* 0x0001e8000c101b0e */
[----:B------:R-:W2:Y:S04]  /*0f40*/  LDG.E.64 R22, desc[UR14][R22.64] ;  /* 0x0000000e16167981 */ /* 0x000ea8000c1e1b00 */
[----:B------:R-:W3:Y:S04]  /*0f50*/  LDG.E.64 R24, desc[UR14][R30.64+0x8] ;  /* 0x0000080e1e187981 */ /* 0x000ee8000c1e1b00 */
[----:B------:R-:W3:Y:S01]  /*0f60*/  LDG.E.64 R26, desc[UR14][R18.64] ;  /* 0x0000000e121a7981 */ /* 0x000ee2000c1e1b00 */
[----:B------:R-:W-:Y:S01]  /*0f70*/  BSSY.RECONVERGENT B2, `(.L_x_13) ;  /* 0x0000012000027945 */ /* 0x000fe20003800200 */
[----:B0-----:R-:W-:Y:S01]  /*0f80*/  IMAD.MOV.U32 R28, RZ, RZ, 0x1 ;  /* 0x00000001ff1c7424 */ /* 0x001fe200078e00ff */
[----:B--2---:R-:W0:Y:S01]  /*0f90*/  MUFU.RCP64H R29, R23 ;  /* 0x00000017001d7308 */ /* 0x004e220000001800 */
[----:B---3--:R-:W-:-:S04]  /*0fa0*/  DMUL R24, R26, R24 ;  /* 0x000000181a187228 */ /* 0x008fc80000000000 */
[----:B0-----:R-:W-:-:S06]  /*0fb0*/  DFMA R20, -R22, R28, 1 ;  /* 0x3ff000001614742b */ /* 0x001fcc000000011c */
[----:B------:R-:W-:Y:S02]  /*0fc0*/  FSETP.GEU.AND P1, PT, |R25|, 6.5827683646048100446e-37, PT ;  /* 0x036000001900780b */ /* 0x000fe40003f2e200 */
[----:B------:R-:W-:-:S08]  /*0fd0*/  DFMA R20, R20, R20, R20 ;  /* 0x000000141414722b */ /* 0x000fd00000000014 */
[----:B------:R-:W-:-:S08]  /*0fe0*/  DFMA R20, R28, R20, R28 ;  /* 0x000000141c14722b */ /* 0x000fd0000000001c */
[----:B------:R-:W-:-:S08]  /*0ff0*/  DFMA R28, -R22, R20, 1 ;  /* 0x3ff00000161c742b */ /* 0x000fd00000000114 */
[----:B------:R-:W-:-:S08]  /*1000*/  DFMA R28, R20, R28, R20 ;  /* 0x0000001c141c722b */ /* 0x000fd00000000014 */
[----:B------:R-:W-:-:S08]  /*1010*/  DMUL R26, R24, R28 ;  /* 0x0000001c181a7228 */ /* 0x000fd00000000000 */
[----:B------:R-:W-:-:S08]  /*1020*/  DFMA R20, -R22, R26, R24 ;  /* 0x0000001a1614722b */ /* 0x000fd00000000118 */
[----:B------:R-:W-:-:S10]  /*1030*/  DFMA R20, R28, R20, R26 ;  /* 0x000000141c14722b */ /* 0x000fd4000000001a */
[----:B------:R-:W-:-:S05]  /*1040*/  FFMA R26, RZ, R23, R21 ;  /* 0x00000017ff1a7223 */ /* 0x000fca0000000015 */
[----:B------:R-:W-:-:S13]  /*1050*/  FSETP.GT.AND P0, PT, |R26|, 1.469367938527859385e-39, PT ;  /* 0x001000001a00780b */ /* 0x000fda0003f04200 */
[----:B------:R-:W-:Y:S05]  /*1060*/  @P0 BRA P1, `(.L_x_14) ;  /* 0x0000000000080947 */ /* 0x000fea0000800000 */
[----:B------:R-:W-:-:S07]  /*1070*/  MOV R34, 0x1090 ;  /* 0x0000109000227802 */ /* 0x000fce0000000f00 */
[----:B------:R-:W-:Y:S05]  /*1080*/  CALL.REL.NOINC `($__internal_0_$__cuda_sm20_div_rn_f64_full) ;  /* 0x0000000400747944 */ /* 0x000fea0003c00000 */
.L_x_14:
[----:B------:R-:W-:Y:S05]  /*1090*/  BSYNC.RECONVERGENT B2 ;  /* 0x0000000000027941 */ /* 0x000fea0003800200 */
.L_x_13:
[----:B------:R-:W-:-:S05]  /*10a0*/  IADD3 R41, P0, PT, R2, R41, RZ ;  /* 0x0000002902297210 */ /* 0x000fca0007f1e0ff */
        /* <DEDUP_REMOVED lines=36> */
.L_x_16:
[----:B------:R-:W-:Y:S05]  /*12f0*/  BSYNC.RECONVERGENT B2 ;  /* 0x0000000000027941 */ /* 0x000fea0003800200 */
.L_x_15:
        /* <DEDUP_REMOVED lines=37> */
.L_x_18:
[----:B------:R-:W-:Y:S05]  /*1550*/  BSYNC.RECONVERGENT B2 ;  /* 0x0000000000027941 */ /* 0x000fea0003800200 */
.L_x_17:
[----:B------:R-:W-:-:S05]  /*1560*/  IADD3 R41, P0, PT, R2, R41, RZ ;  /* 0x0000002902297210 */ /* 0x000fca0007f1e0ff */
[----:B------:R-:W-:Y:S01]  /*1570*/  IMAD.X R0, R0, 0x1, R43, P0 ;  /* 0x0000000100007824 */ /* 0x000fe200000e062b */
[----:B------:R-:W-:-:S04]  /*1580*/  LEA R22, P0, R41, UR22, 0x3 ;  /* 0x0000001629167c11 */ /* 0x000fc8000f8018ff */
[----:B------:R-:W-:-:S05]  /*1590*/  LEA.HI.X R23, R41, UR23, R0, 0x3, P0 ;  /* 0x0000001729177c11 */ /* 0x000fca00080f1c00 */
[----:B------:R-:W2:Y:S01]  /*15a0*/  LDG.E.64 R24, desc[UR14][R22.64+0x8] ;  /* 0x0000080e16187981 */ /* 0x000ea2000c1e1b00 */
[----:B------:R-:W-:-:S05]  /*15b0*/  VIADD R40, R40, UR6 ;  /* 0x0000000628287c36 */ /* 0x000fca0008000000 */
[----:B------:R-:W-:Y:S01]  /*15c0*/  ISETP.GE.AND P0, PT, R40, UR8, PT ;  /* 0x0000000828007c0c */ /* 0x000fe2000bf06270 */
[----:B--2---:R-:W-:-:S07]  /*15d0*/  DADD R24, R24, -R20 ;  /* 0x0000000018187229 */ /* 0x004fce0000000814 */
[----:B------:R3:W-:Y:S05]  /*15e0*/  STG.E.64 desc[UR14][R22.64+0x8], R24 ;  /* 0x0000081816007986 */ /* 0x0007ea000c101b0e */
[----:B------:R-:W-:Y:S05]  /*15f0*/  @!P0 BRA `(.L_x_19) ;  /* 0xfffffff400948947 */ /* 0x000fea000383ffff */
.L_x_2:
[----:B------:R-:W-:Y:S05]  /*1600*/  BSYNC.RECONVERGENT B1 ;  /* 0x0000000000017941 */ /* 0x000fea0003800200 */
.L_x_1:
[----:B------:R-:W-:-:S05]  /*1610*/  VIADD R4, R4, UR11 ;  /* 0x0000000b04047c36 */ /* 0x000fca0008000000 */
[----:B------:R-:W-:-:S13]  /*1620*/  ISETP.GE.AND P0, PT, R4, UR7, PT ;  /* 0x0000000704007c0c */ /* 0x000fda000bf06270 */
[----:B------:R-:W-:Y:S05]  /*1630*/  @!P0 BRA `(.L_x_20) ;  /* 0xffffffec00888947 */ /* 0x000fea000383ffff */
[----:B------:R-:W-:Y:S05]  /*1640*/  BSYNC.RECONVERGENT B0 ;  /* 0x0000000000007941 */ /* 0x000fea0003800200 */
.L_x_0:
[----:B------:R-:W-:Y:S05]  /*1650*/  EXIT ;  /* 0x000000000000794d */ /* 0x000fea0003800000 */
        .weak           $__internal_0_$__cuda_sm20_div_rn_f64_full
        .type           $__internal_0_$__cuda_sm20_div_rn_f64_full,@function
        .size           $__internal_0_$__cuda_sm20_div_rn_f64_full,(.L_x_38 - $__internal_0_$__cuda_sm20_div_rn_f64_full)
$__internal_0_$__cuda_sm20_div_rn_f64_full:
[C---:B------:R-:W-:Y:S01]  /*1660*/  FSETP.GEU.AND P0, PT, |R23|.reuse, 1.469367938527859385e-39, PT ;  /* 0x001000001700780b */ /* 0x040fe20003f0e200 */
[----:B------:R-:W-:Y:S01]  /*1670*/  IMAD.MOV.U32 R32, RZ, RZ, 0x1 ;  /* 0x00000001ff207424 */ /* 0x000fe200078e00ff */
[----:B------:R-:W-:Y:S01]  /*1680*/  LOP3.LUT R20, R23, 0x800fffff, RZ, 0xc0, !PT ;  /* 0x800fffff17147812 */ /* 0x000fe200078ec0ff */
[----:B------:R-:W-:Y:S01]  /*1690*/  IMAD.MOV.U32 R36, RZ, RZ, 0x1ca00000 ;  /* 0x1ca00000ff247424 */ /* 0x000fe200078e00ff */
[C---:B------:R-:W-:Y:S01]  /*16a0*/  FSETP.GEU.AND P2, PT, |R25|.reuse, 1.469367938527859385e-39, PT ;  /* 0x001000001900780b */ /* 0x040fe20003f4e200 */
[----:B------:R-:W-:Y:S01]  /*16b0*/  BSSY.RECONVERGENT B4, `(.L_x_21) ;  /* 0x0000052000047945 */ /* 0x000fe20003800200 */
[----:B------:R-:W-:Y:S01]  /*16c0*/  LOP3.LUT R21, R20, 0x3ff00000, RZ, 0xfc, !PT ;  /* 0x3ff0000014157812 */ /* 0x000fe200078efcff */
[----:B------:R-:W-:Y:S01]  /*16d0*/  IMAD.MOV.U32 R20, RZ, RZ, R22 ;  /* 0x000000ffff147224 */ /* 0x000fe200078e0016 */
[----:B------:R-:W-:Y:S02]  /*16e0*/  LOP3.LUT R35, R25, 0x7ff00000, RZ, 0xc0, !PT ;  /* 0x7ff0000019237812 */ /* 0x000fe400078ec0ff */
[----:B------:R-:W-:-:S03]  /*16f0*/  LOP3.LUT R38, R23, 0x7ff00000, RZ, 0xc0, !PT ;  /* 0x7ff0000017267812 */ /* 0x000fc600078ec0ff */
[----:B------:R-:W-:Y:S01]  /*1700*/  @!P0 DMUL R20, R22, 8.98846567431157953865e+307 ;  /* 0x7fe0000016148828 */ /* 0x000fe20000000000 */
[----:B------:R-:W-:Y:S01]  /*1710*/  ISETP.GE.U32.AND P1, PT, R35, R38, PT ;  /* 0x000000262300720c */ /* 0x000fe20003f26070 */
[----:B------:R-:W-:Y:S02]  /*1720*/  IMAD.MOV.U32 R37, RZ, RZ, R35 ;  /* 0x000000ffff257224 */ /* 0x000fe400078e0023 */
[----:B------:R-:W-:Y:S02]  /*1730*/  @!P2 LOP3.LUT R26, R23, 0x7ff00000, RZ, 0xc0, !PT ;  /* 0x7ff00000171aa812 */ /* 0x000fe400078ec0ff */
[----:B------:R-:W0:Y:S01]  /*1740*/  MUFU.RCP64H R33, R21 ;  /* 0x0000001500217308 */ /* 0x000e220000001800 */
[----:B------:R-:W-:Y:S02]  /*1750*/  SEL R27, R36, 0x63400000, !P1 ;  /* 0x63400000241b7807 */ /* 0x000fe40004800000 */
[----:B------:R-:W-:Y:S02]  /*1760*/  @!P2 ISETP.GE.U32.AND P3, PT, R35, R26, PT ;  /* 0x0000001a2300a20c */ /* 0x000fe40003f66070 */
[----:B------:R-:W-:-:S02]  /*1770*/  LOP3.LUT R27, R27, 0x800fffff, R25, 0xf8, !PT ;  /* 0x800fffff1b1b7812 */ /* 0x000fc400078ef819 */
[----:B------:R-:W-:Y:S02]  /*1780*/  @!P2 SEL R29, R36, 0x63400000, !P3 ;  /* 0x63400000241da807 */ /* 0x000fe40005800000 */
[----:B------:R-:W-:Y:S02]  /*1790*/  @!P0 LOP3.LUT R38, R21, 0x7ff00000, RZ, 0xc0, !PT ;  /* 0x7ff0000015268812 */ /* 0x000fe400078ec0ff */
[----:B------:R-:W-:-:S03]  /*17a0*/  @!P2 LOP3.LUT R26, R29, 0x80000000, R25, 0xf8, !PT ;  /* 0x800000001d1aa812 */ /* 0x000fc600078ef819 */
[----:B------:R-:W-:Y:S01]  /*17b0*/  VIADD R39, R38, 0xffffffff ;  /* 0xffffffff26277836 */ /* 0x000fe20000000000 */
[----:B0-----:R-:W-:-:S08]  /*17c0*/  DFMA R30, R32, -R20, 1 ;  /* 0x3ff00000201e742b */ /* 0x001fd00000000814 */
[----:B------:R-:W-:-:S08]  /*17d0*/  DFMA R30, R30, R30, R30 ;  /* 0x0000001e1e1e722b */ /* 0x000fd0000000001e */
[----:B------:R-:W-:Y:S01]  /*17e0*/  DFMA R30, R32, R30, R32 ;  /* 0x0000001e201e722b */ /* 0x000fe20000000020 */
[----:B------:R-:W-:Y:S01]  /*17f0*/  @!P2 LOP3.LUT R33, R26, 0x100000, RZ, 0xfc, !PT ;  /* 0x001000001a21a812 */ /* 0x000fe200078efcff */
[----:B------:R-:W-:Y:S02]  /*1800*/  IMAD.MOV.U32 R26, RZ, RZ, R24 ;  /* 0x000000ffff1a7224 */ /* 0x000fe400078e0018 */
[----:B------:R-:W-:-:S04]  /*1810*/  @!P2 IMAD.MOV.U32 R32, RZ, RZ, RZ ;  /* 0x000000ffff20a224 */ /* 0x000fc800078e00ff */
[----:B------:R-:W-:Y:S02]  /*1820*/  DFMA R28, R30, -R20, 1 ;  /* 0x3ff000001e1c742b */ /* 0x000fe40000000814 */
[----:B------:R-:W-:-:S06]  /*1830*/  @!P2 DFMA R26, R26, 2, -R32 ;  /* 0x400000001a1aa82b */ /* 0x000fcc0000000820 */
[----:B------:R-:W-:-:S04]  /*1840*/  DFMA R28, R30, R28, R30 ;  /* 0x0000001c1e1c722b */ /* 0x000fc8000000001e */
[----:B------:R-:W-:-:S04]  /*1850*/  @!P2 LOP3.LUT R37, R27, 0x7ff00000, RZ, 0xc0, !PT ;  /* 0x7ff000001b25a812 */ /* 0x000fc800078ec0ff */
[----:B------:R-:W-:Y:S01]  /*1860*/  DMUL R30, R28, R26 ;  /* 0x0000001a1c1e7228 */ /* 0x000fe20000000000 */
[----:B------:R-:W-:-:S05]  /*1870*/  VIADD R32, R37, 0xffffffff ;  /* 0xffffffff25207836 */ /* 0x000fca0000000000 */
[----:B------:R-:W-:Y:S02]  /*1880*/  ISETP.GT.U32.AND P0, PT, R32, 0x7feffffe, PT ;  /* 0x7feffffe2000780c */ /* 0x000fe40003f04070 */
[----:B------:R-:W-:Y:S02]  /*1890*/  DFMA R32, R30, -R20, R26 ;  /* 0x800000141e20722b */ /* 0x000fe4000000001a */
[----:B------:R-:W-:-:S06]  /*18a0*/  ISETP.GT.U32.OR P0, PT, R39, 0x7feffffe, P0 ;  /* 0x7feffffe2700780c */ /* 0x000fcc0000704470 */
[----:B------:R-:W-:-:S07]  /*18b0*/  DFMA R32, R28, R32, R30 ;  /* 0x000000201c20722b */ /* 0x000fce000000001e */
[----:B------:R-:W-:Y:S05]  /*18c0*/  @P0 BRA `(.L_x_22) ;  /* 0x00000000006c0947 */ /* 0x000fea0003800000 */
[----:B------:R-:W-:Y:S01]  /*18d0*/  LOP3.LUT R24, R23, 0x7ff00000, RZ, 0xc0, !PT ;  /* 0x7ff0000017187812 */ /* 0x000fe200078ec0ff */
[----:B------:R-:W-:-:S03]  /*18e0*/  IMAD.MOV.U32 R30, RZ, RZ, RZ ;  /* 0x000000ffff1e7224 */ /* 0x000fc600078e00ff */
[CC--:B------:R-:W-:Y:S02]  /*18f0*/  VIADDMNMX R25, R35.reuse, -R24.reuse, 0xb9600000, !PT ;  /* 0xb960000023197446 */ /* 0x0c0fe40007800918 */
[----:B------:R-:W-:Y:S02]  /*1900*/  ISETP.GE.U32.AND P0, PT, R35, R24, PT ;  /* 0x000000182300720c */ /* 0x000fe40003f06070 */
[----:B------:R-:W-:Y:S02]  /*1910*/  VIMNMX R24, PT, PT, R25, 0x46a00000, PT ;  /* 0x46a0000019187848 */ /* 0x000fe40003fe0100 */
[----:B------:R-:W-:-:S05]  /*1920*/  SEL R25, R36, 0x63400000, !P0 ;  /* 0x6340000024197807 */ /* 0x000fca0004000000 */
[----:B------:R-:W-:-:S04]  /*1930*/  IMAD.IADD R24, R24, 0x1, -R25 ;  /* 0x0000000118187824 */ /* 0x000fc800078e0a19 */
[----:B------:R-:W-:-:S06]  /*1940*/  VIADD R31, R24, 0x7fe00000 ;  /* 0x7fe00000181f7836 */ /* 0x000fcc0000000000 */
[----:B------:R-:W-:-:S10]  /*1950*/  DMUL R28, R32, R30 ;  /* 0x0000001e201c7228 */ /* 0x000fd40000000000 */
[----:B------:R-:W-:-:S13]  /*1960*/  FSETP.GTU.AND P0, PT, |R29|, 1.469367938527859385e-39, PT ;  /* 0x001000001d00780b */ /* 0x000fda0003f0c200 */
[----:B------:R-:W-:Y:S05]  /*1970*/  @P0 BRA `(.L_x_23) ;  /* 0x0000000000940947 */ /* 0x000fea0003800000 */
[----:B------:R-:W-:Y:S01]  /*1980*/  DFMA R20, R32, -R20, R26 ;  /* 0x800000142014722b */ /* 0x000fe2000000001a */
[----:B------:R-:W-:-:S09]  /*1990*/  IMAD.MOV.U32 R30, RZ, RZ, RZ ;  /* 0x000000ffff1e7224 */ /* 0x000fd200078e00ff */
[C---:B------:R-:W-:Y:S02]  /*19a0*/  FSETP.NEU.AND P0, PT, R21.reuse, RZ, PT ;  /* 0x000000ff1500720b */ /* 0x040fe40003f0d000 */
[----:B------:R-:W-:-:S04]  /*19b0*/  LOP3.LUT R23, R21, 0x80000000, R23, 0x48, !PT ;  /* 0x8000000015177812 */ /* 0x000fc800078e4817 */
[----:B------:R-:W-:-:S07]  /*19c0*/  LOP3.LUT R31, R23, R31, RZ, 0xfc, !PT ;  /* 0x0000001f171f7212 */ /* 0x000fce00078efcff */
[----:B------:R-:W-:Y:S05]  /*19d0*/  @!P0 BRA `(.L_x_23) ;  /* 0x00000000007c8947 */ /* 0x000fea0003800000 */
[----:B------:R-:W-:Y:S01]  /*19e0*/  IMAD.MOV R21, RZ, RZ, -R24 ;  /* 0x000000ffff157224 */ /* 0x000fe200078e0a18 */
[----:B------:R-:W-:Y:S01]  /*19f0*/  DMUL.RP R30, R32, R30 ;  /* 0x0000001e201e7228 */ /* 0x000fe20000008000 */
[----:B------:R-:W-:-:S06]  /*1a00*/  IMAD.MOV.U32 R20, RZ, RZ, RZ ;  /* 0x000000ffff147224 */ /* 0x000fcc00078e00ff */
[----:B------:R-:W-:-:S03]  /*1a10*/  DFMA R20, R28, -R20, R32 ;  /* 0x800000141c14722b */ /* 0x000fc60000000020 */
[----:B------:R-:W-:-:S03]  /*1a20*/  LOP3.LUT R23, R31, R23, RZ, 0x3c, !PT ;  /* 0x000000171f177212 */ /* 0x000fc600078e3cff */
[----:B------:R-:W-:-:S04]  /*1a30*/  IADD3 R20, PT, PT, -R24, -0x43300000, RZ ;  /* 0xbcd0000018147810 */ /* 0x000fc80007ffe1ff */
[----:B------:R-:W-:-:S04]  /*1a40*/  FSETP.NEU.AND P0, PT, |R21|, R20, PT ;  /* 0x000000141500720b */ /* 0x000fc80003f0d200 */
[----:B------:R-:W-:Y:S02]  /*1a50*/  FSEL R28, R30, R28, !P0 ;  /* 0x0000001c1e1c7208 */ /* 0x000fe40004000000 */
[----:B------:R-:W-:Y:S01]  /*1a60*/  FSEL R29, R23, R29, !P0 ;  /* 0x0000001d171d7208 */ /* 0x000fe20004000000 */
[----:B------:R-:W-:Y:S06]  /*1a70*/  BRA `(.L_x_23) ;  /* 0x0000000000547947 */ /* 0x000fec0003800000 */
.L_x_22:
[----:B------:R-:W-:-:S14]  /*1a80*/  DSETP.NAN.AND P0, PT, R24, R24, PT ;  /* 0x000000181800722a */ /* 0x000fdc0003f08000 */
[----:B------:R-:W-:Y:S05]  /*1a90*/  @P0 BRA `(.L_x_24) ;  /* 0x0000000000440947 */ /* 0x000fea0003800000 */
[----:B------:R-:W-:-:S14]  /*1aa0*/  DSETP.NAN.AND P0, PT, R22, R22, PT ;  /* 0x000000161600722a */ /* 0x000fdc0003f08000 */
[----:B------:R-:W-:Y:S05]  /*1ab0*/  @P0 BRA `(.L_x_25) ;  /* 0x0000000000300947 */ /* 0x000fea0003800000 */
[----:B------:R-:W-:Y:S01]  /*1ac0*/  ISETP.NE.AND P0, PT, R37, R38, PT ;  /* 0x000000262500720c */ /* 0x000fe20003f05270 */
[----:B------:R-:W-:Y:S02]  /*1ad0*/  IMAD.MOV.U32 R28, RZ, RZ, 0x0 ;  /* 0x00000000ff1c7424 */ /* 0x000fe400078e00ff */
[----:B------:R-:W-:-:S10]  /*1ae0*/  IMAD.MOV.U32 R29, RZ, RZ, -0x80000 ;  /* 0xfff80000ff1d7424 */ /* 0x000fd400078e00ff */
[----:B------:R-:W-:Y:S05]  /*1af0*/  @!P0 BRA `(.L_x_23) ;  /* 0x0000000000348947 */ /* 0x000fea0003800000 */
[----:B------:R-:W-:Y:S02]  /*1b00*/  ISETP.NE.AND P0, PT, R37, 0x7ff00000, PT ;  /* 0x7ff000002500780c */ /* 0x000fe40003f05270 */
[----:B------:R-:W-:Y:S02]  /*1b10*/  LOP3.LUT R29, R25, 0x80000000, R23, 0x48, !PT ;  /* 0x80000000191d7812 */ /* 0x000fe400078e4817 */
[----:B------:R-:W-:-:S13]  /*1b20*/  ISETP.EQ.OR P0, PT, R38, RZ, !P0 ;  /* 0x000000ff2600720c */ /* 0x000fda0004702670 */
[----:B------:R-:W-:Y:S01]  /*1b30*/  @P0 LOP3.LUT R20, R29, 0x7ff00000, RZ, 0xfc, !PT ;  /* 0x7ff000001d140812 */ /* 0x000fe200078efcff */
[----:B------:R-:W-:Y:S02]  /*1b40*/  @!P0 IMAD.MOV.U32 R28, RZ, RZ, RZ ;  /* 0x000000ffff1c8224 */ /* 0x000fe400078e00ff */
[----:B------:R-:W-:Y:S02]  /*1b50*/  @P0 IMAD.MOV.U32 R28, RZ, RZ, RZ ;  /* 0x000000ffff1c0224 */ /* 0x000fe400078e00ff */
[----:B------:R-:W-:Y:S01]  /*1b60*/  @P0 IMAD.MOV.U32 R29, RZ, RZ, R20 ;  /* 0x000000ffff1d0224 */ /* 0x000fe200078e0014 */
[----:B------:R-:W-:Y:S06]  /*1b70*/  BRA `(.L_x_23) ;  /* 0x0000000000147947 */ /* 0x000fec0003800000 */
.L_x_25:
[----:B------:R-:W-:Y:S01]  /*1b80*/  LOP3.LUT R29, R23, 0x80000, RZ, 0xfc, !PT ;  /* 0x00080000171d7812 */ /* 0x000fe200078efcff */
[----:B------:R-:W-:Y:S01]  /*1b90*/  IMAD.MOV.U32 R28, RZ, RZ, R22 ;  /* 0x000000ffff1c7224 */ /* 0x000fe200078e0016 */
[----:B------:R-:W-:Y:S06]  /*1ba0*/  BRA `(.L_x_23) ;  /* 0x0000000000087947 */ /* 0x000fec0003800000 */
.L_x_24:
[----:B------:R-:W-:Y:S01]  /*1bb0*/  LOP3.LUT R29, R25, 0x80000, RZ, 0xfc, !PT ;  /* 0x00080000191d7812 */ /* 0x000fe200078efcff */
[----:B------:R-:W-:-:S07]  /*1bc0*/  IMAD.MOV.U32 R28, RZ, RZ, R24 ;  /* 0x000000ffff1c7224 */ /* 0x000fce00078e0018 */
.L_x_23:
[----:B------:R-:W-:Y:S05]  /*1bd0*/  BSYNC.RECONVERGENT B4 ;  /* 0x0000000000047941 */ /* 0x000fea0003800200 */
.L_x_21:
[----:B------:R-:W-:Y:S02]  /*1be0*/  IMAD.MOV.U32 R35, RZ, RZ, 0x0 ;  /* 0x00000000ff237424 */ /* 0x000fe400078e00ff */
[----:B------:R-:W-:Y:S02]  /*1bf0*/  IMAD.MOV.U32 R20, RZ, RZ, R28 ;  /* 0x000000ffff147224 */ /* 0x000fe400078e001c */
[----:B------:R-:W-:Y:S01]  /*1c00*/  IMAD.MOV.U32 R21, RZ, RZ, R29 ;  /* 0x000000ffff157224 */ /* 0x000fe200078e001d */
[----:B------:R-:W-:Y:S06]  /*1c10*/  RET.REL.NODEC R34 `(_Z5gaussPdiii) ;  /* 0xffffffe022f87950 */ /* 0x000fec0003c3ffff */
.L_x_26:
[----:B------:R-:W-:-:S00]  /*1c20*/  BRA `(.L_x_26) ;  /* 0xfffffffc00fc7947 */ /* 0x000fc0000383ffff */
[----:B------:R-:W-:-:S00]  /*1c30*/  NOP ;  /* 0x0000000000007918 */ /* 0x000fc00000000000 */
        /* <DEDUP_REMOVED lines=12> */
.L_x_38:


//--------------------- .text._Z9swap_rowsPdiiii  --------------------------
	.section	.text._Z9swap_rowsPdiiii,"ax",@progbits
	.align	128
        .global         _Z9swap_rowsPdiiii
        .type           _Z9swap_rowsPdiiii,@function
        .size           _Z9swap_rowsPdiiii,(.L_x_40 - _Z9swap_rowsPdiiii)
        .other          _Z9swap_rowsPdiiii,@"STO_CUDA_ENTRY STV_DEFAULT"
_Z9swap_rowsPdiiii:
.text._Z9swap_rowsPdiiii:
[----:B------:R-:W-:Y:S01]  /*0000*/  LDC R1, c[0x0][0x37c] ;  /* 0x0000df00ff017b82 */ /* 0x000fe20000000800 */
[----:B------:R-:W0:Y:S07]  /*0010*/  S2R R7, SR_TID.X ;  /* 0x0000000000077919 */ /* 0x000e2e0000002100 */
[----:B------:R-:W0:Y:S01]  /*0020*/  S2UR UR4, SR_CTAID.X ;  /* 0x00000000000479c3 */ /* 0x000e220000002500 */
[----:B------:R-:W1:Y:S07]  /*0030*/  LDCU UR6, c[0x0][0x38c] ;  /* 0x00007180ff0677ac */ /* 0x000e6e0008000800 */
[----:B------:R-:W0:Y:S01]  /*0040*/  LDC R0, c[0x0][0x360] ;  /* 0x0000d800ff007b82 */ /* 0x000e220000000800 */
[----:B------:R-:W2:Y:S01]  /*0050*/  LDCU UR5, c[0x0][0x370] ;  /* 0x00006e00ff0577ac */ /* 0x000ea20008000800 */
[----:B0-----:R-:W-:-:S02]  /*0060*/  IMAD R7, R0, UR4, R7 ;  /* 0x0000000400077c24 */ /* 0x001fc4000f8e0207 */
[----:B--2---:R-:W-:-:S03]  /*0070*/  IMAD R0, R0, UR5, RZ ;  /* 0x0000000500007c24 */ /* 0x004fc6000f8e02ff */
[----:B-1----:R-:W-:-:S13]  /*0080*/  ISETP.GE.AND P0, PT, R7, UR6, PT ;  /* 0x0000000607007c0c */ /* 0x002fda000bf06270 */
[----:B------:R-:W-:Y:S05]  /*0090*/  @P0 EXIT ;  /* 0x000000000000094d */ /* 0x000fea0003800000 */
[----:B------:R-:W0:Y:S01]  /*00a0*/  I2F.U32.RP R8, R0 ;  /* 0x0000000000087306 */ /* 0x000e220000209000 */
[----:B------:R-:W-:Y:S01]  /*00b0*/  IADD3 R4, PT, PT, R0, R7, RZ ;  /* 0x0000000700047210 */ /* 0x000fe20007ffe0ff */
[----:B------:R-:W1:Y:S01]  /*00c0*/  LDCU UR7, c[0x0][0x388] ;  /* 0x00007100ff0777ac */ /* 0x000e620008000800 */
[----:B------:R-:W-:Y:S01]  /*00d0*/  IADD3 R9, PT, PT, RZ, -R0, RZ ;  /* 0x80000000ff097210 */ /* 0x000fe20007ffe0ff */
[----:B------:R-:W-:Y:S01]  /*00e0*/  BSSY.RECONVERGENT B0, `(.L_x_27) ;  /* 0x0000031000007945 */ /* 0x000fe20003800200 */
[C---:B------:R-:W-:Y:S01]  /*00f0*/  ISETP.GE.AND P0, PT, R4.reuse, UR6, PT ;  /* 0x0000000604007c0c */ /* 0x040fe2000bf06270 */
[----:B------:R-:W2:Y:S01]  /*0100*/  LDCU.64 UR4, c[0x0][0x358] ;  /* 0x00006b00ff0477ac */ /* 0x000ea20008000a00 */
[----:B------:R-:W-:Y:S02]  /*0110*/  VIMNMX R5, PT, PT, R4, UR6, !PT ;  /* 0x0000000604057c48 */ /* 0x000fe4000ffe0100 */
[----:B------:R-:W-:Y:S02]  /*0120*/  SEL R6, RZ, 0x1, P0 ;  /* 0x00000001ff067807 */ /* 0x000fe40000000000 */
[----:B------:R-:W-:-:S02]  /*0130*/  ISETP.NE.U32.AND P2, PT, R0, RZ, PT ;  /* 0x000000ff0000720c */ /* 0x000fc40003f45070 */
[----:B------:R-:W-:Y:S01]  /*0140*/  IADD3 R5, PT, PT, R5, -R4, -R6 ;  /* 0x8000000405057210 */ /* 0x000fe20007ffe806 */
[----:B0-----:R-:W0:Y:S02]  /*0150*/  MUFU.RCP R8, R8 ;  /* 0x0000000800087308 */ /* 0x001e240000001000 */
[----:B0-----:R-:W-:-:S06]  /*0160*/  IADD3 R2, PT, PT, R8, 0xffffffe, RZ ;  /* 0x0ffffffe08027810 */ /* 0x001fcc0007ffe0ff */
[----:B------:R0:W3:Y:S02]  /*0170*/  F2I.FTZ.U32.TRUNC.NTZ R3, R2 ;  /* 0x0000000200037305 */ /* 0x0000e4000021f000 */
[----:B0-----:R-:W-:Y:S02]  /*0180*/  HFMA2 R2, -RZ, RZ, 0, 0 ;  /* 0x00000000ff027431 */ /* 0x001fe400000001ff */
[----:B---3--:R-:W-:-:S04]  /*0190*/  IMAD R9, R9, R3, RZ ;  /* 0x0000000309097224 */ /* 0x008fc800078e02ff */
[----:B------:R-:W-:-:S06]  /*01a0*/  IMAD.HI.U32 R8, R3, R9, R2 ;  /* 0x0000000903087227 */ /* 0x000fcc00078e0002 */
[----:B------:R-:W-:-:S05]  /*01b0*/  IMAD.HI.U32 R9, R8, R5, RZ ;  /* 0x0000000508097227 */ /* 0x000fca00078e00ff */
[----:B------:R-:W-:-:S05]  /*01c0*/  IADD3 R2, PT, PT, -R9, RZ, RZ ;  /* 0x000000ff09027210 */ /* 0x000fca0007ffe1ff */
[----:B------:R-:W-:Y:S02]  /*01d0*/  IMAD R5, R0, R2, R5 ;  /* 0x0000000200057224 */ /* 0x000fe400078e0205 */
[----:B------:R-:W0:Y:S03]  /*01e0*/  LDC.64 R2, c[0x0][0x380] ;  /* 0x0000e000ff027b82 */ /* 0x000e260000000a00 */
[----:B------:R-:W-:-:S13]  /*01f0*/  ISETP.GE.U32.AND P0, PT, R5, R0, PT ;  /* 0x000000000500720c */ /* 0x000fda0003f06070 */
[----:B------:R-:W-:Y:S02]  /*0200*/  @P0 IADD3 R5, PT, PT, -R0, R5, RZ ;  /* 0x0000000500050210 */ /* 0x000fe40007ffe1ff */
[----:B------:R-:W-:Y:S02]  /*0210*/  @P0 IADD3 R9, PT, PT, R9, 0x1, RZ ;  /* 0x0000000109090810 */ /* 0x000fe40007ffe0ff */
[-C--:B------:R-:W-:Y:S02]  /*0220*/  ISETP.GE.U32.AND P1, PT, R5, R0.reuse, PT ;  /* 0x000000000500720c */ /* 0x080fe40003f26070 */
[----:B------:R-:W3:Y:S11]  /*0230*/  LDC.64 R4, c[0x0][0x390] ;  /* 0x0000e400ff047b82 */ /* 0x000ef60000000a00 */
[----:B------:R-:W-:Y:S01]  /*0240*/  @P1 VIADD R9, R9, 0x1 ;  /* 0x0000000109091836 */ /* 0x000fe20000000000 */
[----:B------:R-:W-:-:S04]  /*0250*/  @!P2 LOP3.LUT R9, RZ, R0, RZ, 0x33, !PT ;  /* 0x00000000ff09a212 */ /* 0x000fc800078e33ff */
[----:B------:R-:W-:-:S04]  /*0260*/  IADD3 R6, PT, PT, R6, R9, RZ ;  /* 0x0000000906067210 */ /* 0x000fc80007ffe0ff */
[C---:B------:R-:W-:Y:S02]  /*0270*/  LOP3.LUT R8, R6.reuse, 0x3, RZ, 0xc0, !PT ;  /* 0x0000000306087812 */ /* 0x040fe400078ec0ff */
[----:B------:R-:W-:Y:S02]  /*0280*/  ISETP.GE.U32.AND P1, PT, R6, 0x3, PT ;  /* 0x000000030600780c */ /* 0x000fe40003f26070 */
[----:B------:R-:W-:-:S13]  /*0290*/  ISETP.NE.AND P0, PT, R8, 0x3, PT ;  /* 0x000000030800780c */ /* 0x000fda0003f05270 */
[----:B012---:R-:W-:Y:S05]  /*02a0*/  @!P0 BRA `(.L_x_28) ;  /* 0x0000000000508947 */ /* 0x007fea0003800000 */
[----:B------:R-:W0:Y:S01]  /*02b0*/  LDC R18, c[0x0][0x388] ;  /* 0x0000e200ff127b82 */ /* 0x000e220000000800 */
[----:B------:R-:W0:Y:S01]  /*02c0*/  LDCU.64 UR8, c[0x0][0x390] ;  /* 0x00007200ff0877ac */ /* 0x000e220008000a00 */
[----:B------:R-:W-:-:S04]  /*02d0*/  IADD3 R6, PT, PT, R6, 0x1, RZ ;  /* 0x0000000106067810 */ /* 0x000fc80007ffe0ff */
[----:B------:R-:W-:Y:S02]  /*02e0*/  LOP3.LUT R6, R6, 0x3, RZ, 0xc0, !PT ;  /* 0x0000000306067812 */ /* 0x000fe400078ec0ff */
[----:B------:R-:W1:Y:S02]  /*02f0*/  LDC.64 R8, c[0x0][0x380] ;  /* 0x0000e000ff087b82 */ /* 0x000e640000000a00 */
[----:B------:R-:W-:Y:S01]  /*0300*/  IADD3 R6, PT, PT, -R6, RZ, RZ ;  /* 0x000000ff06067210 */ /* 0x000fe20007ffe1ff */
[CC--:B0-----:R-:W-:Y:S02]  /*0310*/  IMAD R19, R7.reuse, R18.reuse, UR9 ;  /* 0x0000000907137e24 */ /* 0x0c1fe4000f8e0212 */
[----:B------:R-:W-:-:S07]  /*0320*/  IMAD R21, R7, R18, UR8 ;  /* 0x0000000807157e24 */ /* 0x000fce000f8e0212 */
.L_x_29:
[----:B01----:R-:W-:-:S04]  /*0330*/  IMAD.WIDE R14, R19, 0x8, R8 ;  /* 0x00000008130e7825 */ /* 0x003fc800078e0208 */
[----:B------:R-:W-:Y:S01]  /*0340*/  IMAD.WIDE R10, R21, 0x8, R8 ;  /* 0x00000008150a7825 */ /* 0x000fe200078e0208 */
[----:B------:R-:W2:Y:S04]  /*0350*/  LDG.E.64 R16, desc[UR4][R14.64] ;  /* 0x000000040e107981 */ /* 0x000ea8000c1e1b00 */
[----:B------:R-:W4:Y:S01]  /*0360*/  LDG.E.64 R12, desc[UR4][R10.64] ;  /* 0x000000040a0c7981 */ /* 0x000f22000c1e1b00 */
[----:B------:R-:W-:Y:S01]  /*0370*/  IADD3 R6, PT, PT, R6, 0x1, RZ ;  /* 0x0000000106067810 */ /* 0x000fe20007ffe0ff */
[C---:B------:R-:W-:Y:S02]  /*0380*/  IMAD.IADD R7, R0.reuse, 0x1, R7 ;  /* 0x0000000100077824 */ /* 0x040fe400078e0207 */
[-C--:B------:R-:W-:Y:S01]  /*0390*/  IMAD R19, R0, R18.reuse, R19 ;  /* 0x0000001200137224 */ /* 0x080fe200078e0213 */
[----:B------:R-:W-:Y:S01]  /*03a0*/  ISETP.NE.AND P0, PT, R6, RZ, PT ;  /* 0x000000ff0600720c */ /* 0x000fe20003f05270 */
[----:B------:R-:W-:Y:S01]  /*03b0*/  IMAD R21, R0, R18, R21 ;  /* 0x0000001200157224 */ /* 0x000fe200078e0215 */
[----:B--2---:R0:W-:Y:S04]  /*03c0*/  STG.E.64 desc[UR4][R10.64], R16 ;  /* 0x000000100a007986 */ /* 0x0041e8000c101b04 */
[----:B----4-:R0:W-:Y:S07]  /*03d0*/  STG.E.64 desc[UR4][R14.64], R12 ;  /* 0x0000000c0e007986 */ /* 0x0101ee000c101b04 */
[----:B------:R-:W-:Y:S05]  /*03e0*/  @P0 BRA `(.L_x_29) ;  /* 0xfffffffc00d00947 */ /* 0x000fea000383ffff */
.L_x_28:
[----:B------:R-:W-:Y:S05]  /*03f0*/  BSYNC.RECONVERGENT B0 ;  /* 0x0000000000007941 */ /* 0x000fea0003800200 */
.L_x_27:
[----:B------:R-:W-:Y:S05]  /*0400*/  @!P1 EXIT ;  /* 0x000000000000994d */ /* 0x000fea0003800000 */
.L_x_30:
[C---:B-1-3--:R-:W-:Y:S02]  /*0410*/  IMAD R19, R7.reuse, UR7, R5 ;  /* 0x0000000707137c24 */ /* 0x04afe4000f8e0205 */
[----:B0-----:R-:W-:Y:S02]  /*0420*/  IMAD R15, R7, UR7, R4 ;  /* 0x00000007070f7c24 */ /* 0x001fe4000f8e0204 */
[----:B------:R-:W-:-:S04]  /*0430*/  IMAD.WIDE R18, R19, 0x8, R2 ;  /* 0x0000000813127825 */ /* 0x000fc800078e0202 */
[----:B------:R-:W-:Y:S01]  /*0440*/  IMAD.WIDE R14, R15, 0x8, R2 ;  /* 0x000000080f0e7825 */ /* 0x000fe200078e0202 */
[----:B------:R-:W2:Y:S04]  /*0450*/  LDG.E.64 R20, desc[UR4][R18.64] ;  /* 0x0000000412147981 */ /* 0x000ea8000c1e1b00 */
[----:B------:R-:W3:Y:S01]  /*0460*/  LDG.E.64 R16, desc[UR4][R14.64] ;  /* 0x000000040e107981 */ /* 0x000ee2000c1e1b00 */
[----:B------:R-:W-:-:S05]  /*0470*/  IADD3 R27, PT, PT, R0, R7, RZ ;  /* 0x00000007001b7210 */ /* 0x000fca0007ffe0ff */
[C---:B------:R-:W-:Y:S02]  /*0480*/  IMAD R7, R27.reuse, UR7, R5 ;  /* 0x000000071b077c24 */ /* 0x040fe4000f8e0205 */
[----:B------:R-:W-:Y:S02]  /*0490*/  IMAD R9, R27, UR7, R4 ;  /* 0x000000071b097c24 */ /* 0x000fe4000f8e0204 */
[----:B------:R-:W-:-:S04]  /*04a0*/  IMAD.WIDE R6, R7, 0x8, R2 ;  /* 0x0000000807067825 */ /* 0x000fc800078e0202 */
[----:B------:R-:W-:Y:S01]  /*04b0*/  IMAD.WIDE R8, R9, 0x8, R2 ;  /* 0x0000000809087825 */ /* 0x000fe200078e0202 */
[----:B--2---:R0:W-:Y:S04]  /*04c0*/  STG.E.64 desc[UR4][R14.64], R20 ;  /* 0x000000140e007986 */ /* 0x0041e8000c101b04 */
[----:B---3--:R1:W-:Y:S04]  /*04d0*/  STG.E.64 desc[UR4][R18.64], R16 ;  /* 0x0000001012007986 */ /* 0x0083e8000c101b04 */
        /* <DEDUP_REMOVED lines=9> */
[----:B0-----:R-:W4:Y:S04]  /*0570*/  LDG.E.64 R20, desc[UR4][R10.64] ;  /* 0x000000040a147981 */ /* 0x001f28000c1e1b00 */
[----:B------:R-:W5:Y:S01]  /*0580*/  LDG.E.64 R14, desc[UR4][R12.64] ;  /* 0x000000040c0e7981 */ /* 0x000f62000c1e1b00 */
[----:B------:R-:W-:-:S05]  /*0590*/  IADD3 R27, PT, PT, R0, R27, RZ ;  /* 0x0000001b001b7210 */ /* 0x000fca0007ffe0ff */
[C---:B-1----:R-:W-:Y:S02]  /*05a0*/  IMAD R19, R27.reuse, UR7, R5 ;  /* 0x000000071b137c24 */ /* 0x042fe4000f8e0205 */
[----:B------:R-:W-:Y:S02]  /*05b0*/  IMAD R17, R27, UR7, R4 ;  /* 0x000000071b117c24 */ /* 0x000fe4000f8e0204 */
[----:B------:R-:W-:-:S04]  /*05c0*/  IMAD.WIDE R18, R19, 0x8, R2 ;  /* 0x0000000813127825 */ /* 0x000fc800078e0202 */
[----:B------:R-:W-:Y:S01]  /*05d0*/  IMAD.WIDE R16, R17, 0x8, R2 ;  /* 0x0000000811107825 */ /* 0x000fe200078e0202 */
[----:B----4-:R1:W-:Y:S04]  /*05e0*/  STG.E.64 desc[UR4][R12.64], R20 ;  /* 0x000000140c007986 */ /* 0x0103e8000c101b04 */
[----:B-----5:R1:W-:Y:S04]  /*05f0*/  STG.E.64 desc[UR4][R10.64], R14 ;  /* 0x0000000e0a007986 */ /* 0x0203e8000c101b04 */
[----:B--2---:R-:W2:Y:S04]  /*0600*/  LDG.E.64 R24, desc[UR4][R18.64] ;  /* 0x0000000412187981 */ /* 0x004ea8000c1e1b00 */
[----:B------:R-:W4:Y:S01]  /*0610*/  LDG.E.64 R8, desc[UR4][R16.64] ;  /* 0x0000000410087981 */ /* 0x000f22000c1e1b00 */
[----:B---3--:R-:W-:-:S04]  /*0620*/  IADD3 R7, PT, PT, R0, R27, RZ ;  /* 0x0000001b00077210 */ /* 0x008fc80007ffe0ff */
[----:B------:R-:W-:Y:S01]  /*0630*/  ISETP.GE.AND P0, PT, R7, UR6, PT ;  /* 0x0000000607007c0c */ /* 0x000fe2000bf06270 */
[----:B--2---:R1:W-:Y:S04]  /*0640*/  STG.E.64 desc[UR4][R16.64], R24 ;  /* 0x0000001810007986 */ /* 0x0043e8000c101b04 */
[----:B----4-:R1:W-:Y:S08]  /*0650*/  STG.E.64 desc[UR4][R18.64], R8 ;  /* 0x0000000812007986 */ /* 0x0103f0000c101b04 */
[----:B------:R-:W-:Y:S05]  /*0660*/  @!P0 BRA `(.L_x_30) ;  /* 0xfffffffc00688947 */ /* 0x000fea000383ffff */
[----:B------:R-:W-:Y:S05]  /*0670*/  EXIT ;  /* 0x000000000000794d */ /* 0x000fea0003800000 */
.L_x_31:
        /* <DEDUP_REMOVED lines=16> */
.L_x_40:


//--------------------- .text._Z14reduce_max_colPdiS_Pi --------------------------
	.section	.text._Z14reduce_max_colPdiS_Pi,"ax",@progbits
	.align	128
        .global         _Z14reduce_max_colPdiS_Pi
        .type           _Z14reduce_max_colPdiS_Pi,@function
        .size           _Z14reduce_max_colPdiS_Pi,(.L_x_41 - _Z14reduce_max_colPdiS_Pi)
        .other          _Z14reduce_max_colPdiS_Pi,@"STO_CUDA_ENTRY STV_DEFAULT"
_Z14reduce_max_colPdiS_Pi:
.text._Z14reduce_max_colPdiS_Pi:
[----:B------:R-:W-:Y:S01]  /*0000*/  LDC R1, c[0x0][0x37c] ;  /* 0x0000df00ff017b82 */ /* 0x000fe20000000800 */
[----:B------:R-:W0:Y:S01]  /*0010*/  S2R R10, SR_TID.X ;  /* 0x00000000000a7919 */ /* 0x000e220000002100 */
[----:B------:R-:W1:Y:S01]  /*0020*/  LDCU UR4, c[0x0][0x388] ;  /* 0x00007100ff0477ac */ /* 0x000e620008000800 */
[----:B------:R-:W-:Y:S01]  /*0030*/  BSSY.RECONVERGENT B0, `(.L_x_32) ;  /* 0x000001b000007945 */ /* 0x000fe20003800200 */
[----:B------:R-:W-:Y:S01]  /*0040*/  IMAD.MOV.U32 R8, RZ, RZ, RZ ;  /* 0x000000ffff087224 */ /* 0x000fe200078e00ff */
[----:B------:R-:W-:Y:S01]  /*0050*/  CS2R R6, SRZ ;  /* 0x0000000000067805 */ /* 0x000fe2000001ff00 */
[----:B------:R-:W2:Y:S01]  /*0060*/  LDCU.64 UR8, c[0x0][0x358] ;  /* 0x00006b00ff0877ac */ /* 0x000ea20008000a00 */
[C---:B0-----:R-:W-:Y:S02]  /*0070*/  ISETP.NE.AND P0, PT, R10.reuse, RZ, PT ;  /* 0x000000ff0a00720c */ /* 0x041fe40003f05270 */
[----:B-1----:R-:W-:-:S11]  /*0080*/  ISETP.GE.AND P1, PT, R10, UR4, PT ;  /* 0x000000040a007c0c */ /* 0x002fd6000bf26270 */
[----:B------:R-:W0:Y:S01]  /*0090*/  @!P0 S2R R3, SR_CgaCtaId ;  /* 0x0000000000038919 */ /* 0x000e220000008800 */
[----:B------:R-:W-:-:S04]  /*00a0*/  @!P0 MOV R0, 0x400 ;  /* 0x0000040000008802 */ /* 0x000fc80000000f00 */
[----:B0-----:R-:W-:-:S05]  /*00b0*/  @!P0 LEA R0, R3, R0, 0x18 ;  /* 0x0000000003008211 */ /* 0x001fca00078ec0ff */
[----:B------:R0:W-:Y:S04]  /*00c0*/  @!P0 STS.64 [R0], RZ ;  /* 0x000000ff00008388 */ /* 0x0001e80000000a00 */
[----:B------:R0:W-:Y:S01]  /*00d0*/  @!P0 STS [R0+0x8], RZ ;  /* 0x000008ff00008388 */ /* 0x0001e20000000800 */
[----:B------:R-:W-:Y:S06]  /*00e0*/  BAR.SYNC.DEFER_BLOCKING 0x0 ;  /* 0x0000000000007b1d */ /* 0x000fec0000010000 */
[----:B--2---:R-:W-:Y:S05]  /*00f0*/  @P1 BRA `(.L_x_33) ;  /* 0x0000000000381947 */ /* 0x004fea0003800000 */
[----:B0-----:R-:W0:Y:S01]  /*0100*/  LDC R0, c[0x0][0x360] ;  /* 0x0000d800ff007b82 */ /* 0x001e220000000800 */
[----:B------:R-:W-:Y:S01]  /*0110*/  IMAD.MOV.U32 R8, RZ, RZ, RZ ;  /* 0x000000ffff087224 */ /* 0x000fe200078e00ff */
[----:B------:R-:W-:Y:S01]  /*0120*/  CS2R R6, SRZ ;  /* 0x0000000000067805 */ /* 0x000fe2000001ff00 */
[----:B------:R-:W-:-:S05]  /*0130*/  IMAD.MOV.U32 R9, RZ, RZ, R10 ;  /* 0x000000ffff097224 */ /* 0x000fca00078e000a */
[----:B------:R-:W1:Y:S02]  /*0140*/  LDC.64 R4, c[0x0][0x380] ;  /* 0x0000e000ff047b82 */ /* 0x000e640000000a00 */
.L_x_34:
[----:B-1----:R-:W-:-:S06]  /*0150*/  IMAD.WIDE R2, R9, 0x8, R4 ;  /* 0x0000000809027825 */ /* 0x002fcc00078e0204 */
[----:B------:R-:W2:Y:S02]  /*0160*/  LDG.E.64 R2, desc[UR8][R2.64] ;  /* 0x0000000802027981 */ /* 0x000ea4000c1e1b00 */
[----:B--2---:R-:W-:-:S06]  /*0170*/  DSETP.GEU.AND P0, PT, |R6|, |R2|, PT ;  /* 0x400000020600722a */ /* 0x004fcc0003f0e200 */
[----:B------:R-:W-:Y:S01]  /*0180*/  SEL R8, R9, R8, !P0 ;  /* 0x0000000809087207 */ /* 0x000fe20004000000 */
[----:B0-----:R-:W-:Y:S01]  /*0190*/  IMAD.IADD R9, R0, 0x1, R9 ;  /* 0x0000000100097824 */ /* 0x001fe200078e0209 */
[----:B------:R-:W-:Y:S02]  /*01a0*/  FSEL R6, R2, R6, !P0 ;  /* 0x0000000602067208 */ /* 0x000fe40004000000 */
[----:B------:R-:W-:Y:S02]  /*01b0*/  FSEL R7, R3, R7, !P0 ;  /* 0x0000000703077208 */ /* 0x000fe40004000000 */
[----:B------:R-:W-:-:S13]  /*01c0*/  ISETP.GE.AND P1, PT, R9, UR4, PT ;  /* 0x0000000409007c0c */ /* 0x000fda000bf26270 */
[----:B------:R-:W-:Y:S05]  /*01d0*/  @!P1 BRA `(.L_x_34) ;  /* 0xfffffffc00dc9947 */ /* 0x000fea000383ffff */
.L_x_33:
[----:B------:R-:W-:Y:S05]  /*01e0*/  BSYNC.RECONVERGENT B0 ;  /* 0x0000000000007941 */ /* 0x000fea0003800200 */
.L_x_32:
[----:B------:R-:W1:Y:S01]  /*01f0*/  S2UR UR5, SR_CgaCtaId ;  /* 0x00000000000579c3 */ /* 0x000e620000008800 */
[----:B------:R-:W-:Y:S02]  /*0200*/  UMOV UR4, 0x400 ;  /* 0x0000040000047882 */ /* 0x000fe40000000000 */
[----:B-1----:R-:W-:-:S09]  /*0210*/  ULEA UR4, UR5, UR4, 0x18 ;  /* 0x0000000405047291 */ /* 0x002fd2000f8ec0ff */
[----:B------:R-:W1:Y:S03]  /*0220*/  LDS.64 R4, [UR4] ;  /* 0x00000004ff047984 */ /* 0x000e660008000a00 */
.L_x_36:
[----:B-1----:R-:W-:Y:S01]  /*0230*/  DSETP.GTU.AND P0, PT, R6, R4, PT ;  /* 0x000000040600722a */ /* 0x002fe20003f0c000 */
[----:B------:R-:W-:-:S13]  /*0240*/  YIELD ;  /* 0x0000000000007946 */ /* 0x000fda0003800000 */
[----:B------:R-:W-:Y:S05]  /*0250*/  @!P0 BRA `(.L_x_35) ;  /* 0x00000000001c8947 */ /* 0x000fea0003800000 */
[----:B------:R-:W-:-:S06]  /*0260*/  IMAD.U32 R3, RZ, RZ, UR4 ;  /* 0x00000004ff037e24 */ /* 0x000fcc000f8e00ff */
[----:B------:R-:W1:Y:S02]  /*0270*/  ATOMS.CAS.64 R2, [R3], R4, R6 ;  /* 0x000000040302738d */ /* 0x000e640000000406 */
[----:B-1----:R-:W-:Y:S01]  /*0280*/  ISETP.NE.U32.AND P0, PT, R4, R2, PT ;  /* 0x000000020400720c */ /* 0x002fe20003f05070 */
[----:B------:R-:W-:-:S03]  /*0290*/  IMAD.MOV.U32 R4, RZ, RZ, R2 ;  /* 0x000000ffff047224 */ /* 0x000fc600078e0002 */
[----:B------:R-:W-:Y:S01]  /*02a0*/  ISETP.NE.AND.EX P0, PT, R5, R3, PT, P0 ;  /* 0x000000030500720c */ /* 0x000fe20003f05300 */
[----:B------:R-:W-:-:S12]  /*02b0*/  IMAD.MOV.U32 R5, RZ, RZ, R3 ;  /* 0x000000ffff057224 */ /* 0x000fd800078e0003 */
[----:B------:R-:W-:Y:S05]  /*02c0*/  @P0 BRA `(.L_x_36) ;  /* 0xfffffffc00d80947 */ /* 0x000fea000383ffff */
.L_x_35:
[----:B------:R-:W-:Y:S05]  /*02d0*/  WARPSYNC.ALL ;  /* 0x0000000000007948 */ /* 0x000fea0003800000 */
[----:B------:R-:W1:Y:S08]  /*02e0*/  S2UR UR6, SR_CgaCtaId ;  /* 0x00000000000679c3 */ /* 0x000e700000008800 */
[----:B------:R-:W-:Y:S01]  /*02f0*/  BAR.SYNC.DEFER_BLOCKING 0x0 ;  /* 0x0000000000007b1d */ /* 0x000fe20000010000 */
[----:B------:R-:W-:-:S05]  /*0300*/  ISETP.NE.AND P1, PT, R10, RZ, PT ;  /* 0x000000ff0a00720c */ /* 0x000fca0003f25270 */
[----:B------:R-:W-:Y:S02]  /*0310*/  UMOV UR5, 0x400 ;  /* 0x0000040000057882 */ /* 0x000fe40000000000 */
[----:B-1----:R-:W-:-:S09]  /*0320*/  ULEA UR5, UR6, UR5, 0x18 ;  /* 0x0000000506057291 */ /* 0x002fd2000f8ec0ff */
[----:B------:R-:W1:Y:S02]  /*0330*/  LDS.64 R2, [UR5] ;  /* 0x00000005ff027984 */ /* 0x000e640008000a00 */
[----:B-1----:R-:W-:-:S14]  /*0340*/  DSETP.NEU.AND P0, PT, R2, R6, PT ;  /* 0x000000060200722a */ /* 0x002fdc0003f0d000 */
[----:B------:R1:W-:Y:S01]  /*0350*/  @!P0 STS [UR5+0x8], R8 ;  /* 0x00000808ff008988 */ /* 0x0003e20008000805 */
[----:B------:R-:W-:Y:S06]  /*0360*/  BAR.SYNC.DEFER_BLOCKING 0x0 ;  /* 0x0000000000007b1d */ /* 0x000fec0000010000 */
[----:B------:R-:W-:Y:S05]  /*0370*/  @P1 EXIT ;  /* 0x000000000000194d */ /* 0x000fea0003800000 */
[----:B------:R-:W2:Y:S01]  /*0380*/  LDS.64 R2, [UR5] ;  /* 0x00000005ff027984 */ /* 0x000ea20008000a00 */
[----:B------:R-:W2:Y:S03]  /*0390*/  LDC.64 R4, c[0x0][0x390] ;  /* 0x0000e400ff047b82 */ /* 0x000ea60000000a00 */
[----:B------:R-:W3:Y:S05]  /*03a0*/  LDS R9, [UR5+0x8] ;  /* 0x00000805ff097984 */ /* 0x000eea0008000800 */
[----:B------:R-:W3:Y:S01]  /*03b0*/  LDC.64 R6, c[0x0][0x398] ;  /* 0x0000e600ff067b82 */ /* 0x000ee20000000a00 */
[----:B--2---:R-:W-:Y:S04]  /*03c0*/  STG.E.64 desc[UR8][R4.64], R2 ;  /* 0x0000000204007986 */ /* 0x004fe8000c101b08 */
[----:B---3--:R-:W-:Y:S01]  /*03d0*/  STG.E desc[UR8][R6.64], R9 ;  /* 0x0000000906007986 */ /* 0x008fe2000c101908 */
[----:B------:R-:W-:Y:S05]  /*03e0*/  EXIT ;  /* 0x000000000000794d */ /* 0x000fea0003800000 */
.L_x_37:
        /* <DEDUP_REMOVED lines=9> */
.L_x_41:


//--------------------- .nv.shared.reserved.0     --------------------------
	.section	.nv.shared.reserved.0,"aw",@nobits
	.weak		__nv_reservedSMEM_offset_0_alias
	.size		__nv_reservedSMEM_offset_0_alias, 0, 64
	.other		__nv_reservedSMEM_offset_0_alias,@"STO_CUDA_RESERVED_SHARED STV_DEFAULT"
__nv_reservedSMEM_offset_0_alias:
	.zero		0
	.zero		64


//--------------------- .nv.shared._Z14reduce_max_colPdiS_Pi --------------------------
	.section	.nv.shared._Z14reduce_max_colPdiS_Pi,"aw",@nobits
	.sectionflags	@""
	.align	8
.nv.shared._Z14reduce_max_colPdiS_Pi:
	.zero		1036


//--------------------- .nv.constant0._Z5gaussPdiii --------------------------
	.section	.nv.constant0._Z5gaussPdiii,"a",@progbits
	.sectionflags	@""
	.align	4
.nv.constant0._Z5gaussPdiii:
	.zero		916


//--------------------- .nv.constant0._Z9swap_rowsPdiiii --------------------------
	.section	.nv.constant0._Z9swap_rowsPdiiii,"a",@progbits
	.sectionflags	@""
	.align	4
.nv.constant0._Z9swap_rowsPdiiii:
	.zero		920


//--------------------- .nv.constant0._Z14reduce_max_colPdiS_Pi --------------------------
	.section	.nv.constant0._Z14reduce_max_colPdiS_Pi,"a",@progbits
	.sectionflags	@""
	.align	4
.nv.constant0._Z14reduce_max_colPdiS_Pi:
	.zero		928


//--------------------- SYMBOLS --------------------------

	.type		.nv.reservedSmem.offset0,@object
	.size		.nv.reservedSmem.offset0,0x4
	.type		.nv.reservedSmem.cap,@object
	.size		.nv.reservedSmem.cap,0x4
